	.target	sm_90a

	.elftype	@"ET_EXEC"


//--------------------- .note.nv.tkinfo           --------------------------
	.section	.note.nv.tkinfo,"",@"SHT_NOTE"
	.sectionflags	@"SHF_NOTE_NV_TKINFO"
	.tkinfo
        /*0018*/ 	.word	0x00000002
        /*0030*/ 	.string	""
        /*0030*/ 	.string	"ptxas"
        /*0030*/ 	.string	"Cuda compilation tools, release 13.0, V13.0.88"
        /*0030*/ 	.string	"Build cuda_13.0.r13.0/compiler.36424714_0"
        /*0030*/ 	.string	"-arch sm_90a -m 64 "



//--------------------- .note.nv.cuinfo           --------------------------
	.section	.note.nv.cuinfo,"",@"SHT_NOTE"
	.sectionflags	@"SHF_NOTE_NV_CUINFO"
        /*0018*/ 	.short	0x0002
        /*001a*/ 	.short	0x005a
        /*001c*/ 	.short	0x0082
	.zero		2


//--------------------- .nv.info                  --------------------------
	.section	.nv.info,"",@"SHT_CUDA_INFO"
	.align	4


	//----- nvinfo : EIATTR_REGCOUNT
	.align		4
        /*0000*/ 	.byte	0x04, 0x2f
        /*0002*/ 	.short	(.L_12 - .L_11)
	.align		4
.L_11:
        /*0004*/ 	.word	index@(_ZN7cutlass13device_kernelINS_4conv6kernel13ConvUniversalINS1_16ConvProblemShapeILNS1_8OperatorE1ELi3EEENS1_10collective14CollectiveConvINS1_46MainloopSm90TmaGmmaWarpSpecializedImplicitGemmILS5_1ELi14ELi3EN4cute5tupleIJNSA_1CILi1EEESD_SD_EEENS1_36KernelImplicitTmaWarpSpecializedSm90ELi1EEENSB_IJNSC_ILi128EEESH_NSB_IJNSC_ILi32EEEEEEEEENS_6half_tESL_NSA_8TiledMMAINSA_8MMA_AtomIJNSA_4SM904GMMA26MMA_64x128x16_F32F16F16_SSILNSP_5MajorE0ELSR_1ELNSP_7ScaleInE1ELSS_1EEEEEENSA_6LayoutISE_NSB_IJNSC_ILi0EEESW_SW_EEEEENSB_IJNSA_10UnderscoreESZ_SZ_EEEEENS7_6detail26Sm90ImplicitGemmTileTraitsINSA_20SM90_TMA_LOAD_IM2COLENSA_14ComposedLayoutINSA_7SwizzleILi2ELi4ELi3EEENSA_18smem_ptr_flag_bitsILi16EEENSV_INSB_IJNSB_IJNSC_ILi8EEENSC_ILi16EEEEEENSB_IJSI_SD_EEENSB_IJSD_NSC_ILi14EEEEEEEEENSB_IJNSB_IJSI_NSC_ILi256EEEEEENSB_IJSD_SW_EEENSB_IJSW_NSC_ILi4096EEEEEEEEEEEEEvEENS13_INSA_13SM90_TMA_LOADENS15_INS16_ILi3ELi4ELi3EEES19_NSV_INSB_IJNSB_IJNSC_ILi64EEENSC_ILi2EEEEEENSB_IJS1A_NSC_ILi4EEEEEES1F_EEENSB_IJNSB_IJSD_NSC_ILi2048EEEEEENSB_IJS1S_NSC_ILi512EEEEEES1L_EEEEEEEvEEEENS_8epilogue10collective6detail29Sm90TmaWarpSpecializedAdapterINS28_15DefaultEpilogueISL_NSB_IJNSB_IJllllEEESD_SW_EEES2D_NS27_6thread17LinearCombinationISL_Li1EffLNS2E_9ScaleType4KindE0ELNS_15FloatRoundStyleE2ESL_EENS_4gemm15EpilogueDefaultEEEEEvvEEEEvNT_6ParamsE)
        /*0008*/ 	.word	0x0000009a


	//----- nvinfo : EIATTR_FRAME_SIZE
	.align		4
.L_12:
        /*000c*/ 	.byte	0x04, 0x11
        /*000e*/ 	.short	(.L_14 - .L_13)
	.align		4
.L_13:
        /*0010*/ 	.word	index@(_ZN7cutlass13device_kernelINS_4conv6kernel13ConvUniversalINS1_16ConvProblemShapeILNS1_8OperatorE1ELi3EEENS1_10collective14CollectiveConvINS1_46MainloopSm90TmaGmmaWarpSpecializedImplicitGemmILS5_1ELi14ELi3EN4cute5tupleIJNSA_1CILi1EEESD_SD_EEENS1_36KernelImplicitTmaWarpSpecializedSm90ELi1EEENSB_IJNSC_ILi128EEESH_NSB_IJNSC_ILi32EEEEEEEEENS_6half_tESL_NSA_8TiledMMAINSA_8MMA_AtomIJNSA_4SM904GMMA26MMA_64x128x16_F32F16F16_SSILNSP_5MajorE0ELSR_1ELNSP_7ScaleInE1ELSS_1EEEEEENSA_6LayoutISE_NSB_IJNSC_ILi0EEESW_SW_EEEEENSB_IJNSA_10UnderscoreESZ_SZ_EEEEENS7_6detail26Sm90ImplicitGemmTileTraitsINSA_20SM90_TMA_LOAD_IM2COLENSA_14ComposedLayoutINSA_7SwizzleILi2ELi4ELi3EEENSA_18smem_ptr_flag_bitsILi16EEENSV_INSB_IJNSB_IJNSC_ILi8EEENSC_ILi16EEEEEENSB_IJSI_SD_EEENSB_IJSD_NSC_ILi14EEEEEEEEENSB_IJNSB_IJSI_NSC_ILi256EEEEEENSB_IJSD_SW_EEENSB_IJSW_NSC_ILi4096EEEEEEEEEEEEEvEENS13_INSA_13SM90_TMA_LOADENS15_INS16_ILi3ELi4ELi3EEES19_NSV_INSB_IJNSB_IJNSC_ILi64EEENSC_ILi2EEEEEENSB_IJS1A_NSC_ILi4EEEEEES1F_EEENSB_IJNSB_IJSD_NSC_ILi2048EEEEEENSB_IJS1S_NSC_ILi512EEEEEES1L_EEEEEEEvEEEENS_8epilogue10collective6detail29Sm90TmaWarpSpecializedAdapterINS28_15DefaultEpilogueISL_NSB_IJNSB_IJllllEEESD_SW_EEES2D_NS27_6thread17LinearCombinationISL_Li1EffLNS2E_9ScaleType4KindE0ELNS_15FloatRoundStyleE2ESL_EENS_4gemm15EpilogueDefaultEEEEEvvEEEEvNT_6ParamsE)
        /*0014*/ 	.word	0x00000000


	//----- nvinfo : EIATTR_MIN_STACK_SIZE
	.align		4
.L_14:
        /*0018*/ 	.byte	0x04, 0x12
        /*001a*/ 	.short	(.L_16 - .L_15)
	.align		4
.L_15:
        /*001c*/ 	.word	index@(_ZN7cutlass13device_kernelINS_4conv6kernel13ConvUniversalINS1_16ConvProblemShapeILNS1_8OperatorE1ELi3EEENS1_10collective14CollectiveConvINS1_46MainloopSm90TmaGmmaWarpSpecializedImplicitGemmILS5_1ELi14ELi3EN4cute5tupleIJNSA_1CILi1EEESD_SD_EEENS1_36KernelImplicitTmaWarpSpecializedSm90ELi1EEENSB_IJNSC_ILi128EEESH_NSB_IJNSC_ILi32EEEEEEEEENS_6half_tESL_NSA_8TiledMMAINSA_8MMA_AtomIJNSA_4SM904GMMA26MMA_64x128x16_F32F16F16_SSILNSP_5MajorE0ELSR_1ELNSP_7ScaleInE1ELSS_1EEEEEENSA_6LayoutISE_NSB_IJNSC_ILi0EEESW_SW_EEEEENSB_IJNSA_10UnderscoreESZ_SZ_EEEEENS7_6detail26Sm90ImplicitGemmTileTraitsINSA_20SM90_TMA_LOAD_IM2COLENSA_14ComposedLayoutINSA_7SwizzleILi2ELi4ELi3EEENSA_18smem_ptr_flag_bitsILi16EEENSV_INSB_IJNSB_IJNSC_ILi8EEENSC_ILi16EEEEEENSB_IJSI_SD_EEENSB_IJSD_NSC_ILi14EEEEEEEEENSB_IJNSB_IJSI_NSC_ILi256EEEEEENSB_IJSD_SW_EEENSB_IJSW_NSC_ILi4096EEEEEEEEEEEEEvEENS13_INSA_13SM90_TMA_LOADENS15_INS16_ILi3ELi4ELi3EEES19_NSV_INSB_IJNSB_IJNSC_ILi64EEENSC_ILi2EEEEEENSB_IJS1A_NSC_ILi4EEEEEES1F_EEENSB_IJNSB_IJSD_NSC_ILi2048EEEEEENSB_IJS1S_NSC_ILi512EEEEEES1L_EEEEEEEvEEEENS_8epilogue10collective6detail29Sm90TmaWarpSpecializedAdapterINS28_15DefaultEpilogueISL_NSB_IJNSB_IJllllEEESD_SW_EEES2D_NS27_6thread17LinearCombinationISL_Li1EffLNS2E_9ScaleType4KindE0ELNS_15FloatRoundStyleE2ESL_EENS_4gemm15EpilogueDefaultEEEEEvvEEEEvNT_6ParamsE)
        /*0020*/ 	.word	0x00000000
.L_16:


//--------------------- .nv.compat                --------------------------
	.section	.nv.compat,"",@"SHT_CUDA_COMPAT_INFO"
	.align	4
        /*0000*/ 	.byte	0x02, 0x09, 0x01, 0x00, 0x02, 0x02, 0x04, 0x00, 0x02, 0x05, 0x05, 0x00, 0x03, 0x07, 0x01, 0x01
        /*0010*/ 	.byte	0x02, 0x03, 0x01, 0x00, 0x02, 0x06, 0x01, 0x00, 0x04, 0x0b, 0x08, 0x00, 0x00, 0x00, 0x00, 0x00
        /*0020*/ 	.byte	0x00, 0x00, 0x00, 0x00


//--------------------- .nv.info._ZN7cutlass13device_kernelINS_4conv6kernel13ConvUniversalINS1_16ConvProblemShapeILNS1_8OperatorE1ELi3EEENS1_10collective14CollectiveConvINS1_46MainloopSm90TmaGmmaWarpSpecializedImplicitGemmILS5_1ELi14ELi3EN4cute5tupleIJNSA_1CILi1EEESD_SD_EEENS1_36KernelImplicitTmaWarpSpecializedSm90ELi1EEENSB_IJNSC_ILi128EEESH_NSB_IJNSC_ILi32EEEEEEEEENS_6half_tESL_NSA_8TiledMMAINSA_8MMA_AtomIJNSA_4SM904GMMA26MMA_64x128x16_F32F16F16_SSILNSP_5MajorE0ELSR_1ELNSP_7ScaleInE1ELSS_1EEEEEENSA_6LayoutISE_NSB_IJNSC_ILi0EEESW_SW_EEEEENSB_IJNSA_10UnderscoreESZ_SZ_EEEEENS7_6detail26Sm90ImplicitGemmTileTraitsINSA_20SM90_TMA_LOAD_IM2COLENSA_14ComposedLayoutINSA_7SwizzleILi2ELi4ELi3EEENSA_18smem_ptr_flag_bitsILi16EEENSV_INSB_IJNSB_IJNSC_ILi8EEENSC_ILi16EEEEEENSB_IJSI_SD_EEENSB_IJSD_NSC_ILi14EEEEEEEEENSB_IJNSB_IJSI_NSC_ILi256EEEEEENSB_IJSD_SW_EEENSB_IJSW_NSC_ILi4096EEEEEEEEEEEEEvEENS13_INSA_13SM90_TMA_LOADENS15_INS16_ILi3ELi4ELi3EEES19_NSV_INSB_IJNSB_IJNSC_ILi64EEENSC_ILi2EEEEEENSB_IJS1A_NSC_ILi4EEEEEES1F_EEENSB_IJNSB_IJSD_NSC_ILi2048EEEEEENSB_IJS1S_NSC_ILi512EEEEEES1L_EEEEEEEvEEEENS_8epilogue10collective6detail29Sm90TmaWarpSpecializedAdapterINS28_15DefaultEpilogueISL_NSB_IJNSB_IJllllEEESD_SW_EEES2D_NS27_6thread17LinearCombinationISL_Li1EffLNS2E_9ScaleType4KindE0ELNS_15FloatRoundStyleE2ESL_EENS_4gemm15EpilogueDefaultEEEEEvvEEEEvNT_6ParamsE --------------------------
	.section	.nv.info._ZN7cutlass13device_kernelINS_4conv6kernel13ConvUniversalINS1_16ConvProblemShapeILNS1_8OperatorE1ELi3EEENS1_10collective14CollectiveConvINS1_46MainloopSm90TmaGmmaWarpSpecializedImplicitGemmILS5_1ELi14ELi3EN4cute5tupleIJNSA_1CILi1EEESD_SD_EEENS1_36KernelImplicitTmaWarpSpecializedSm90ELi1EEENSB_IJNSC_ILi128EEESH_NSB_IJNSC_ILi32EEEEEEEEENS_6half_tESL_NSA_8TiledMMAINSA_8MMA_AtomIJNSA_4SM904GMMA26MMA_64x128x16_F32F16F16_SSILNSP_5MajorE0ELSR_1ELNSP_7ScaleInE1ELSS_1EEEEEENSA_6LayoutISE_NSB_IJNSC_ILi0EEESW_SW_EEEEENSB_IJNSA_10UnderscoreESZ_SZ_EEEEENS7_6detail26Sm90ImplicitGemmTileTraitsINSA_20SM90_TMA_LOAD_IM2COLENSA_14ComposedLayoutINSA_7SwizzleILi2ELi4ELi3EEENSA_18smem_ptr_flag_bitsILi16EEENSV_INSB_IJNSB_IJNSC_ILi8EEENSC_ILi16EEEEEENSB_IJSI_SD_EEENSB_IJSD_NSC_ILi14EEEEEEEEENSB_IJNSB_IJSI_NSC_ILi256EEEEEENSB_IJSD_SW_EEENSB_IJSW_NSC_ILi4096EEEEEEEEEEEEEvEENS13_INSA_13SM90_TMA_LOADENS15_INS16_ILi3ELi4ELi3EEES19_NSV_INSB_IJNSB_IJNSC_ILi64EEENSC_ILi2EEEEEENSB_IJS1A_NSC_ILi4EEEEEES1F_EEENSB_IJNSB_IJSD_NSC_ILi2048EEEEEENSB_IJS1S_NSC_ILi512EEEEEES1L_EEEEEEEvEEEENS_8epilogue10collective6detail29Sm90TmaWarpSpecializedAdapterINS28_15DefaultEpilogueISL_NSB_IJNSB_IJllllEEESD_SW_EEES2D_NS27_6thread17LinearCombinationISL_Li1EffLNS2E_9ScaleType4KindE0ELNS_15FloatRoundStyleE2ESL_EENS_4gemm15EpilogueDefaultEEEEEvvEEEEvNT_6ParamsE,"",@"SHT_CUDA_INFO"
	.sectionflags	@""
	.align	4


	//----- nvinfo : EIATTR_CUDA_API_VERSION
	.align		4
        /*0000*/ 	.byte	0x04, 0x37
        /*0002*/ 	.short	(.L_18 - .L_17)
.L_17:
        /*0004*/ 	.word	0x00000082


	//----- nvinfo : EIATTR_KPARAM_INFO
	.align		4
.L_18:
        /*0008*/ 	.byte	0x04, 0x17
        /*000a*/ 	.short	(.L_20 - .L_19)
.L_19:
        /*000c*/ 	.word	0x00000000
        /*0010*/ 	.short	0x0000
        /*0012*/ 	.short	0x0070
        /*0014*/ 	.byte	0x00, 0xf0, 0x01, 0x10


	//----- nvinfo : EIATTR_SPARSE_MMA_MASK
	.align		4
.L_20:
        /*0018*/ 	.byte	0x03, 0x50
        /*001a*/ 	.short	0x0000


	//----- nvinfo : EIATTR_MAXREG_COUNT
	.align		4
        /*001c*/ 	.byte	0x03, 0x1b
        /*001e*/ 	.short	0x00ff


	//----- nvinfo : EIATTR_NUM_BARRIERS
	.align		4
        /*0020*/ 	.byte	0x02, 0x4c
        /*0022*/ 	.byte	0x01
	.zero		1


	//----- nvinfo : EIATTR_MERCURY_ISA_VERSION
	.align		4
        /*0024*/ 	.byte	0x03, 0x5f
        /*0026*/ 	.short	0x0101


	//----- nvinfo : EIATTR_COOP_GROUP_MASK_REGIDS
	.align		4
        /*0028*/ 	.byte	0x04, 0x29
        /*002a*/ 	.short	(.L_22 - .L_21)


	//   ....[0]....
.L_21:
        /*002c*/ 	.word	0xffffffff


	//   ....[1]....
        /*0030*/ 	.word	0xffffffff


	//   ....[2]....
        /*0034*/ 	.word	0xffffffff


	//----- nvinfo : EIATTR_COOP_GROUP_INSTR_OFFSETS
	.align		4
.L_22:
        /*0038*/ 	.byte	0x04, 0x28
        /*003a*/ 	.short	(.L_24 - .L_23)


	//   ....[0]....
.L_23:
        /*003c*/ 	.word	0x00000060


	//   ....[1]....
        /*0040*/ 	.word	0x00000070


	//   ....[2]....
        /*0044*/ 	.word	0x00000130


	//----- nvinfo : EIATTR_MBARRIER_INSTR_OFFSETS
	.align		4
.L_24:
        /*0048*/ 	.byte	0x04, 0x39
        /*004a*/ 	.short	(.L_26 - .L_25)


	//   ....[0]....
.L_25:
        /*004c*/ 	.word	0x00000270
        /*0050*/ 	.word	0x000000ff
        /*0054*/ 	.word	0x00038000
        /*0058*/ 	.short	0x0100
        /*005a*/ 	.byte	0x08
	.zero		1


	//   ....[1]....
        /*005c*/ 	.word	0x00000280
        /*0060*/ 	.word	0x000000ff
        /*0064*/ 	.word	0x00038070
        /*0068*/ 	.short	0x0100
        /*006a*/ 	.byte	0x08
	.zero		1


	//   ....[2]....
        /*006c*/ 	.word	0x00000290
        /*0070*/ 	.word	0x000000ff
        /*0074*/ 	.word	0x00038008
        /*0078*/ 	.short	0x0100
        /*007a*/ 	.byte	0x08
	.zero		1


	//   ....[3]....
        /*007c*/ 	.word	0x000002a0
        /*0080*/ 	.word	0x000000ff
        /*0084*/ 	.word	0x00038078
        /*0088*/ 	.short	0x0100
        /*008a*/ 	.byte	0x08
	.zero		1


	//   ....[4]....
        /*008c*/ 	.word	0x000002b0
        /*0090*/ 	.word	0x000000ff
        /*0094*/ 	.word	0x00038010
        /*0098*/ 	.short	0x0100
        /*009a*/ 	.byte	0x08
	.zero		1


	//   ....[5]....
        /*009c*/ 	.word	0x000002c0
        /*00a0*/ 	.word	0x000000ff
        /*00a4*/ 	.word	0x00038080
        /*00a8*/ 	.short	0x0100
        /*00aa*/ 	.byte	0x08
	.zero		1


	//   ....[6]....
        /*00ac*/ 	.word	0x000002d0
        /*00b0*/ 	.word	0x000000ff
        /*00b4*/ 	.word	0x00038018
        /*00b8*/ 	.short	0x0100
        /*00ba*/ 	.byte	0x08
	.zero		1


	//   ....[7]....
        /*00bc*/ 	.word	0x000002e0
        /*00c0*/ 	.word	0x000000ff
        /*00c4*/ 	.word	0x00038088
        /*00c8*/ 	.short	0x0100
        /*00ca*/ 	.byte	0x08
	.zero		1


	//   ....[8]....
        /*00cc*/ 	.word	0x000002f0
        /*00d0*/ 	.word	0x000000ff
        /*00d4*/ 	.word	0x00038020
        /*00d8*/ 	.short	0x0100
        /*00da*/ 	.byte	0x08
	.zero		1


	//   ....[9]....
        /*00dc*/ 	.word	0x00000300
        /*00e0*/ 	.word	0x000000ff
        /*00e4*/ 	.word	0x00038090
        /*00e8*/ 	.short	0x0100
        /*00ea*/ 	.byte	0x08
	.zero		1


	//   ....[10]....
        /*00ec*/ 	.word	0x00000310
        /*00f0*/ 	.word	0x000000ff
        /*00f4*/ 	.word	0x00038028
        /*00f8*/ 	.short	0x0100
        /*00fa*/ 	.byte	0x08
	.zero		1


	//   ....[11]....
        /*00fc*/ 	.word	0x00000320
        /*0100*/ 	.word	0x000000ff
        /*0104*/ 	.word	0x00038098
        /*0108*/ 	.short	0x0100
        /*010a*/ 	.byte	0x08
	.zero		1


	//   ....[12]....
        /*010c*/ 	.word	0x00000330
        /*0110*/ 	.word	0x000000ff
        /*0114*/ 	.word	0x00038030
        /*0118*/ 	.short	0x0100
        /*011a*/ 	.byte	0x08
	.zero		1


	//   ....[13]....
        /*011c*/ 	.word	0x00000340
        /*0120*/ 	.word	0x000000ff
        /*0124*/ 	.word	0x000380a0
        /*0128*/ 	.short	0x0100
        /*012a*/ 	.byte	0x08
	.zero		1


	//   ....[14]....
        /*012c*/ 	.word	0x00000350
        /*0130*/ 	.word	0x000000ff
        /*0134*/ 	.word	0x00038038
        /*0138*/ 	.short	0x0100
        /*013a*/ 	.byte	0x08
	.zero		1


	//   ....[15]....
        /*013c*/ 	.word	0x00000360
        /*0140*/ 	.word	0x000000ff
        /*0144*/ 	.word	0x000380a8
        /*0148*/ 	.short	0x0100
        /*014a*/ 	.byte	0x08
	.zero		1


	//   ....[16]....
        /*014c*/ 	.word	0x00000370
        /*0150*/ 	.word	0x000000ff
        /*0154*/ 	.word	0x00038040
        /*0158*/ 	.short	0x0100
        /*015a*/ 	.byte	0x08
	.zero		1


	//   ....[17]....
        /*015c*/ 	.word	0x00000380
        /*0160*/ 	.word	0x000000ff
        /*0164*/ 	.word	0x000380b0
        /*0168*/ 	.short	0x0100
        /*016a*/ 	.byte	0x08
	.zero		1


	//   ....[18]....
        /*016c*/ 	.word	0x00000390
        /*0170*/ 	.word	0x000000ff
        /*0174*/ 	.word	0x00038048
        /*0178*/ 	.short	0x0100
        /*017a*/ 	.byte	0x08
	.zero		1


	//   ....[19]....
        /*017c*/ 	.word	0x000003a0
        /*0180*/ 	.word	0x000000ff
        /*0184*/ 	.word	0x000380b8
        /*0188*/ 	.short	0x0100
        /*018a*/ 	.byte	0x08
	.zero		1


	//   ....[20]....
        /*018c*/ 	.word	0x000003b0
        /*0190*/ 	.word	0x000000ff
        /*0194*/ 	.word	0x00038050
        /*0198*/ 	.short	0x0100
        /*019a*/ 	.byte	0x08
	.zero		1


	//   ....[21]....
        /*019c*/ 	.word	0x000003c0
        /*01a0*/ 	.word	0x000000ff
        /*01a4*/ 	.word	0x000380c0
        /*01a8*/ 	.short	0x0100
        /*01aa*/ 	.byte	0x08
	.zero		1


	//   ....[22]....
        /*01ac*/ 	.word	0x000003d0
        /*01b0*/ 	.word	0x000000ff
        /*01b4*/ 	.word	0x00038058
        /*01b8*/ 	.short	0x0100
        /*01ba*/ 	.byte	0x08
	.zero		1


	//   ....[23]....
        /*01bc*/ 	.word	0x000003e0
        /*01c0*/ 	.word	0x000000ff
        /*01c4*/ 	.word	0x000380c8
        /*01c8*/ 	.short	0x0100
        /*01ca*/ 	.byte	0x08
	.zero		1


	//   ....[24]....
        /*01cc*/ 	.word	0x000003f0
        /*01d0*/ 	.word	0x000000ff
        /*01d4*/ 	.word	0x00038060
        /*01d8*/ 	.short	0x0100
        /*01da*/ 	.byte	0x08
	.zero		1


	//   ....[25]....
        /*01dc*/ 	.word	0x00000400
        /*01e0*/ 	.word	0x000000ff
        /*01e4*/ 	.word	0x000380d0
        /*01e8*/ 	.short	0x0100
        /*01ea*/ 	.byte	0x08
	.zero		1


	//   ....[26]....
        /*01ec*/ 	.word	0x00000410
        /*01f0*/ 	.word	0x000000ff
        /*01f4*/ 	.word	0x00038068
        /*01f8*/ 	.short	0x0100
        /*01fa*/ 	.byte	0x08
	.zero		1


	//   ....[27]....
        /*01fc*/ 	.word	0x00000420
        /*0200*/ 	.word	0x000000ff
        /*0204*/ 	.word	0x000380d8
        /*0208*/ 	.short	0x0100
        /*020a*/ 	.byte	0x08
	.zero		1


	//   ....[28]....
        /*020c*/ 	.word	0x00000cf0
        /*0210*/ 	.word	0x00000004
        /*0214*/ 	.word	0x00038000
        /*0218*/ 	.short	0x010a
        /*021a*/ 	.byte	0x3f
	.zero		1


	//   ....[29]....
        /*021c*/ 	.word	0x00001050
        /*0220*/ 	.word	0x00000006
        /*0224*/ 	.word	0x00038000
        /*0228*/ 	.short	0x010a
        /*022a*/ 	.byte	0x3f
	.zero		1


	//   ....[30]....
        /*022c*/ 	.word	0x00001230
        /*0230*/ 	.word	0x000000ff
        /*0234*/ 	.word	0x00000000
        /*0238*/ 	.short	0x0101
        /*023a*/ 	.byte	0x06
	.zero		1


	//   ....[31]....
        /*023c*/ 	.word	0x00001430
        /*0240*/ 	.word	0x00000004
        /*0244*/ 	.word	0x00000000
        /*0248*/ 	.short	0x0101
        /*024a*/ 	.byte	0x3f
	.zero		1


	//   ....[32]....
        /*024c*/ 	.word	0x000091b0
        /*0250*/ 	.word	0x0000000d
        /*0254*/ 	.word	0x00038070
        /*0258*/ 	.short	0x010a
        /*025a*/ 	.byte	0x3f
	.zero		1


	//   ....[33]....
        /*025c*/ 	.word	0x00009a40
        /*0260*/ 	.word	0x00000000
        /*0264*/ 	.word	0x00000000
        /*0268*/ 	.short	0x010a
        /*026a*/ 	.byte	0x3f
	.zero		1


	//   ....[34]....
        /*026c*/ 	.word	0x00009af0
        /*0270*/ 	.word	0x00000000
        /*0274*/ 	.word	0x00000000
        /*0278*/ 	.short	0x010a
        /*027a*/ 	.byte	0x3f
	.zero		1


	//   ....[35]....
        /*027c*/ 	.word	0x00009ba0
        /*0280*/ 	.word	0x00000000
        /*0284*/ 	.word	0x00000000
        /*0288*/ 	.short	0x010a
        /*028a*/ 	.byte	0x3f
	.zero		1


	//   ....[36]....
        /*028c*/ 	.word	0x00009c50
        /*0290*/ 	.word	0x00000000
        /*0294*/ 	.word	0x00000000
        /*0298*/ 	.short	0x010a
        /*029a*/ 	.byte	0x3f
	.zero		1


	//   ....[37]....
        /*029c*/ 	.word	0x00009d00
        /*02a0*/ 	.word	0x00000000
        /*02a4*/ 	.word	0x00000000
        /*02a8*/ 	.short	0x010a
        /*02aa*/ 	.byte	0x3f
	.zero		1


	//   ....[38]....
        /*02ac*/ 	.word	0x00009db0
        /*02b0*/ 	.word	0x00000000
        /*02b4*/ 	.word	0x00000000
        /*02b8*/ 	.short	0x010a
        /*02ba*/ 	.byte	0x3f
	.zero		1


	//   ....[39]....
        /*02bc*/ 	.word	0x00009e60
        /*02c0*/ 	.word	0x00000000
        /*02c4*/ 	.word	0x00000000
        /*02c8*/ 	.short	0x010a
        /*02ca*/ 	.byte	0x3f
	.zero		1


	//   ....[40]....
        /*02cc*/ 	.word	0x00009f10
        /*02d0*/ 	.word	0x00000000
        /*02d4*/ 	.word	0x00000000
        /*02d8*/ 	.short	0x010a
        /*02da*/ 	.byte	0x3f
	.zero		1


	//   ....[41]....
        /*02dc*/ 	.word	0x00009fc0
        /*02e0*/ 	.word	0x00000000
        /*02e4*/ 	.word	0x00000000
        /*02e8*/ 	.short	0x010a
        /*02ea*/ 	.byte	0x3f
	.zero		1


	//   ....[42]....
        /*02ec*/ 	.word	0x0000a070
        /*02f0*/ 	.word	0x00000000
        /*02f4*/ 	.word	0x00000000
        /*02f8*/ 	.short	0x010a
        /*02fa*/ 	.byte	0x3f
	.zero		1


	//   ....[43]....
        /*02fc*/ 	.word	0x0000a120
        /*0300*/ 	.word	0x00000000
        /*0304*/ 	.word	0x00000000
        /*0308*/ 	.short	0x010a
        /*030a*/ 	.byte	0x3f
	.zero		1


	//   ....[44]....
        /*030c*/ 	.word	0x0000a1d0
        /*0310*/ 	.word	0x00000000
        /*0314*/ 	.word	0x00000000
        /*0318*/ 	.short	0x010a
        /*031a*/ 	.byte	0x3f
	.zero		1


	//   ....[45]....
        /*031c*/ 	.word	0x0000a280
        /*0320*/ 	.word	0x00000000
        /*0324*/ 	.word	0x00000000
        /*0328*/ 	.short	0x010a
        /*032a*/ 	.byte	0x3f
	.zero		1


	//   ....[46]....
        /*032c*/ 	.word	0x0000a330
        /*0330*/ 	.word	0x00000002
        /*0334*/ 	.word	0x00000000
        /*0338*/ 	.short	0x010a
        /*033a*/ 	.byte	0x3f
	.zero		1


	//----- nvinfo : EIATTR_NUM_MBARRIERS
	.align		4
.L_26:
        /*033c*/ 	.byte	0x03, 0x38
        /*033e*/ 	.short	0x001c


	//----- nvinfo : EIATTR_EXIT_INSTR_OFFSETS
	.align		4
        /*0340*/ 	.byte	0x04, 0x1c
        /*0342*/ 	.short	(.L_28 - .L_27)


	//   ....[0]....
.L_27:
        /*0344*/ 	.word	0x00000820


	//   ....[1]....
        /*0348*/ 	.word	0x00001580


	//   ....[2]....
        /*034c*/ 	.word	0x00006a80


	//   ....[3]....
        /*0350*/ 	.word	0x00006ab0


	//   ....[4]....
        /*0354*/ 	.word	0x00008f50


	//   ....[5]....
        /*0358*/ 	.word	0x00008f80


	//   ....[6]....
        /*035c*/ 	.word	0x00008fa0


	//   ....[7]....
        /*0360*/ 	.word	0x00009950


	//   ....[8]....
        /*0364*/ 	.word	0x0000a360


	//----- nvinfo : EIATTR_MAX_THREADS
	.align		4
.L_28:
        /*0368*/ 	.byte	0x04, 0x05
        /*036a*/ 	.short	(.L_30 - .L_29)
.L_29:
        /*036c*/ 	.word	0x00000100
        /*0370*/ 	.word	0x00000001
        /*0374*/ 	.word	0x00000001


	//----- nvinfo : EIATTR_CRS_STACK_SIZE
	.align		4
.L_30:
        /*0378*/ 	.byte	0x04, 0x1e
        /*037a*/ 	.short	(.L_32 - .L_31)
.L_31:
        /*037c*/ 	.word	0x00000000


	//----- nvinfo : EIATTR_CBANK_PARAM_SIZE
	.align		4
.L_32:
        /*0380*/ 	.byte	0x03, 0x19
        /*0382*/ 	.short	0x0470


	//----- nvinfo : EIATTR_PARAM_CBANK
	.align		4
        /*0384*/ 	.byte	0x04, 0x0a
        /*0386*/ 	.short	(.L_34 - .L_33)
	.align		4
.L_33:
        /*0388*/ 	.word	index@(.nv.constant0._ZN7cutlass13device_kernelINS_4conv6kernel13ConvUniversalINS1_16ConvProblemShapeILNS1_8OperatorE1ELi3EEENS1_10collective14CollectiveConvINS1_46MainloopSm90TmaGmmaWarpSpecializedImplicitGemmILS5_1ELi14ELi3EN4cute5tupleIJNSA_1CILi1EEESD_SD_EEENS1_36KernelImplicitTmaWarpSpecializedSm90ELi1EEENSB_IJNSC_ILi128EEESH_NSB_IJNSC_ILi32EEEEEEEEENS_6half_tESL_NSA_8TiledMMAINSA_8MMA_AtomIJNSA_4SM904GMMA26MMA_64x128x16_F32F16F16_SSILNSP_5MajorE0ELSR_1ELNSP_7ScaleInE1ELSS_1EEEEEENSA_6LayoutISE_NSB_IJNSC_ILi0EEESW_SW_EEEEENSB_IJNSA_10UnderscoreESZ_SZ_EEEEENS7_6detail26Sm90ImplicitGemmTileTraitsINSA_20SM90_TMA_LOAD_IM2COLENSA_14ComposedLayoutINSA_7SwizzleILi2ELi4ELi3EEENSA_18smem_ptr_flag_bitsILi16EEENSV_INSB_IJNSB_IJNSC_ILi8EEENSC_ILi16EEEEEENSB_IJSI_SD_EEENSB_IJSD_NSC_ILi14EEEEEEEEENSB_IJNSB_IJSI_NSC_ILi256EEEEEENSB_IJSD_SW_EEENSB_IJSW_NSC_ILi4096EEEEEEEEEEEEEvEENS13_INSA_13SM90_TMA_LOADENS15_INS16_ILi3ELi4ELi3EEES19_NSV_INSB_IJNSB_IJNSC_ILi64EEENSC_ILi2EEEEEENSB_IJS1A_NSC_ILi4EEEEEES1F_EEENSB_IJNSB_IJSD_NSC_ILi2048EEEEEENSB_IJS1S_NSC_ILi512EEEEEES1L_EEEEEEEvEEEENS_8epilogue10collective6detail29Sm90TmaWarpSpecializedAdapterINS28_15DefaultEpilogueISL_NSB_IJNSB_IJllllEEESD_SW_EEES2D_NS27_6thread17LinearCombinationISL_Li1EffLNS2E_9ScaleType4KindE0ELNS_15FloatRoundStyleE2ESL_EENS_4gemm15EpilogueDefaultEEEEEvvEEEEvNT_6ParamsE)
        /*038c*/ 	.short	0x0210
        /*038e*/ 	.short	0x0470


	//----- nvinfo : EIATTR_SW_WAR
	.align		4
.L_34:
        /*0390*/ 	.byte	0x04, 0x36
        /*0392*/ 	.short	(.L_36 - .L_35)
.L_35:
        /*0394*/ 	.word	0x00000008
.L_36:


//--------------------- .nv.callgraph             --------------------------
	.section	.nv.callgraph,"",@"SHT_CUDA_CALLGRAPH"
	.align	4
	.sectionentsize	8
	.align		4
        /*0000*/ 	.word	0x00000000
	.align		4
        /*0004*/ 	.word	0xffffffff
	.align		4
        /*0008*/ 	.word	0x00000000
	.align		4
        /*000c*/ 	.word	0xfffffffe
	.align		4
        /*0010*/ 	.word	0x00000000
	.align		4
        /*0014*/ 	.word	0xfffffffd
	.align		4
        /*0018*/ 	.word	0x00000000
	.align		4
        /*001c*/ 	.word	0xfffffffc


//--------------------- .nv.constant4             --------------------------
	.section	.nv.constant4,"a",@progbits
	.align	8
	.align		8
.nv.constant4:
        /*0000*/ 	.dword	_ZN39_INTERNAL_1281794b_4_k_cu_9eb40a42_27954cuda3std3__45__cpo5beginE
	.align		8
        /*0008*/ 	.dword	_ZN39_INTERNAL_1281794b_4_k_cu_9eb40a42_27954cuda3std3__45__cpo3endE
	.align		8
        /*0010*/ 	.dword	_ZN39_INTERNAL_1281794b_4_k_cu_9eb40a42_27954cuda3std3__45__cpo6cbeginE
	.align		8
        /*0018*/ 	.dword	_ZN39_INTERNAL_1281794b_4_k_cu_9eb40a42_27954cuda3std3__45__cpo4cendE
	.align		8
        /*0020*/ 	.dword	_ZN39_INTERNAL_1281794b_4_k_cu_9eb40a42_27954cuda3std3__441_GLOBAL__N__1281794b_4_k_cu_9eb40a42_27956ignoreE
	.align		8
        /*0028*/ 	.dword	_ZN39_INTERNAL_1281794b_4_k_cu_9eb40a42_27954cuda3std3__419piecewise_constructE
	.align		8
        /*0030*/ 	.dword	_ZN39_INTERNAL_1281794b_4_k_cu_9eb40a42_27954cuda3std3__48in_placeE
	.align		8
        /*0038*/ 	.dword	_ZN39_INTERNAL_1281794b_4_k_cu_9eb40a42_27954cuda3std6ranges3__45__cpo4swapE
	.align		8
        /*0040*/ 	.dword	_ZN39_INTERNAL_1281794b_4_k_cu_9eb40a42_27954cuda3std6ranges3__45__cpo9iter_moveE
	.align		8
        /*0048*/ 	.dword	_ZN39_INTERNAL_1281794b_4_k_cu_9eb40a42_27954cute7productE
	.align		8
        /*0050*/ 	.dword	_ZN39_INTERNAL_1281794b_4_k_cu_9eb40a42_27954cute1_E


//--------------------- .text._ZN7cutlass13device_kernelINS_4conv6kernel13ConvUniversalINS1_16ConvProblemShapeILNS1_8OperatorE1ELi3EEENS1_10collective14CollectiveConvINS1_46MainloopSm90TmaGmmaWarpSpecializedImplicitGemmILS5_1ELi14ELi3EN4cute5tupleIJNSA_1CILi1EEESD_SD_EEENS1_36KernelImplicitTmaWarpSpecializedSm90ELi1EEENSB_IJNSC_ILi128EEESH_NSB_IJNSC_ILi32EEEEEEEEENS_6half_tESL_NSA_8TiledMMAINSA_8MMA_AtomIJNSA_4SM904GMMA26MMA_64x128x16_F32F16F16_SSILNSP_5MajorE0ELSR_1ELNSP_7ScaleInE1ELSS_1EEEEEENSA_6LayoutISE_NSB_IJNSC_ILi0EEESW_SW_EEEEENSB_IJNSA_10UnderscoreESZ_SZ_EEEEENS7_6detail26Sm90ImplicitGemmTileTraitsINSA_20SM90_TMA_LOAD_IM2COLENSA_14ComposedLayoutINSA_7SwizzleILi2ELi4ELi3EEENSA_18smem_ptr_flag_bitsILi16EEENSV_INSB_IJNSB_IJNSC_ILi8EEENSC_ILi16EEEEEENSB_IJSI_SD_EEENSB_IJSD_NSC_ILi14EEEEEEEEENSB_IJNSB_IJSI_NSC_ILi256EEEEEENSB_IJSD_SW_EEENSB_IJSW_NSC_ILi4096EEEEEEEEEEEEEvEENS13_INSA_13SM90_TMA_LOADENS15_INS16_ILi3ELi4ELi3EEES19_NSV_INSB_IJNSB_IJNSC_ILi64EEENSC_ILi2EEEEEENSB_IJS1A_NSC_ILi4EEEEEES1F_EEENSB_IJNSB_IJSD_NSC_ILi2048EEEEEENSB_IJS1S_NSC_ILi512EEEEEES1L_EEEEEEEvEEEENS_8epilogue10collective6detail29Sm90TmaWarpSpecializedAdapterINS28_15DefaultEpilogueISL_NSB_IJNSB_IJllllEEESD_SW_EEES2D_NS27_6thread17LinearCombinationISL_Li1EffLNS2E_9ScaleType4KindE0ELNS_15FloatRoundStyleE2ESL_EENS_4gemm15EpilogueDefaultEEEEEvvEEEEvNT_6ParamsE --------------------------
	.section	.text._ZN7cutlass13device_kernelINS_4conv6kernel13ConvUniversalINS1_16ConvProblemShapeILNS1_8OperatorE1ELi3EEENS1_10collective14CollectiveConvINS1_46MainloopSm90TmaGmmaWarpSpecializedImplicitGemmILS5_1ELi14ELi3EN4cute5tupleIJNSA_1CILi1EEESD_SD_EEENS1_36KernelImplicitTmaWarpSpecializedSm90ELi1EEENSB_IJNSC_ILi128EEESH_NSB_IJNSC_ILi32EEEEEEEEENS_6half_tESL_NSA_8TiledMMAINSA_8MMA_AtomIJNSA_4SM904GMMA26MMA_64x128x16_F32F16F16_SSILNSP_5MajorE0ELSR_1ELNSP_7ScaleInE1ELSS_1EEEEEENSA_6LayoutISE_NSB_IJNSC_ILi0EEESW_SW_EEEEENSB_IJNSA_10UnderscoreESZ_SZ_EEEEENS7_6detail26Sm90ImplicitGemmTileTraitsINSA_20SM90_TMA_LOAD_IM2COLENSA_14ComposedLayoutINSA_7SwizzleILi2ELi4ELi3EEENSA_18smem_ptr_flag_bitsILi16EEENSV_INSB_IJNSB_IJNSC_ILi8EEENSC_ILi16EEEEEENSB_IJSI_SD_EEENSB_IJSD_NSC_ILi14EEEEEEEEENSB_IJNSB_IJSI_NSC_ILi256EEEEEENSB_IJSD_SW_EEENSB_IJSW_NSC_ILi4096EEEEEEEEEEEEEvEENS13_INSA_13SM90_TMA_LOADENS15_INS16_ILi3ELi4ELi3EEES19_NSV_INSB_IJNSB_IJNSC_ILi64EEENSC_ILi2EEEEEENSB_IJS1A_NSC_ILi4EEEEEES1F_EEENSB_IJNSB_IJSD_NSC_ILi2048EEEEEENSB_IJS1S_NSC_ILi512EEEEEES1L_EEEEEEEvEEEENS_8epilogue10collective6detail29Sm90TmaWarpSpecializedAdapterINS28_15DefaultEpilogueISL_NSB_IJNSB_IJllllEEESD_SW_EEES2D_NS27_6thread17LinearCombinationISL_Li1EffLNS2E_9ScaleType4KindE0ELNS_15FloatRoundStyleE2ESL_EENS_4gemm15EpilogueDefaultEEEEEvvEEEEvNT_6ParamsE,"ax",@progbits
	.align	128
.text._ZN7cutlass13device_kernelINS_4conv6kernel13ConvUniversalINS1_16ConvProblemShapeILNS1_8OperatorE1ELi3EEENS1_10collective14CollectiveConvINS1_46MainloopSm90TmaGmmaWarpSpecializedImplicitGemmILS5_1ELi14ELi3EN4cute5tupleIJNSA_1CILi1EEESD_SD_EEENS1_36KernelImplicitTmaWarpSpecializedSm90ELi1EEENSB_IJNSC_ILi128EEESH_NSB_IJNSC_ILi32EEEEEEEEENS_6half_tESL_NSA_8TiledMMAINSA_8MMA_AtomIJNSA_4SM904GMMA26MMA_64x128x16_F32F16F16_SSILNSP_5MajorE0ELSR_1ELNSP_7ScaleInE1ELSS_1EEEEEENSA_6LayoutISE_NSB_IJNSC_ILi0EEESW_SW_EEEEENSB_IJNSA_10UnderscoreESZ_SZ_EEEEENS7_6detail26Sm90ImplicitGemmTileTraitsINSA_20SM90_TMA_LOAD_IM2COLENSA_14ComposedLayoutINSA_7SwizzleILi2ELi4ELi3EEENSA_18smem_ptr_flag_bitsILi16EEENSV_INSB_IJNSB_IJNSC_ILi8EEENSC_ILi16EEEEEENSB_IJSI_SD_EEENSB_IJSD_NSC_ILi14EEEEEEEEENSB_IJNSB_IJSI_NSC_ILi256EEEEEENSB_IJSD_SW_EEENSB_IJSW_NSC_ILi4096EEEEEEEEEEEEEvEENS13_INSA_13SM90_TMA_LOADENS15_INS16_ILi3ELi4ELi3EEES19_NSV_INSB_IJNSB_IJNSC_ILi64EEENSC_ILi2EEEEEENSB_IJS1A_NSC_ILi4EEEEEES1F_EEENSB_IJNSB_IJSD_NSC_ILi2048EEEEEENSB_IJS1S_NSC_ILi512EEEEEES1L_EEEEEEEvEEEENS_8epilogue10collective6detail29Sm90TmaWarpSpecializedAdapterINS28_15DefaultEpilogueISL_NSB_IJNSB_IJllllEEESD_SW_EEES2D_NS27_6thread17LinearCombinationISL_Li1EffLNS2E_9ScaleType4KindE0ELNS_15FloatRoundStyleE2ESL_EENS_4gemm15EpilogueDefaultEEEEEvvEEEEvNT_6ParamsE:
        .type           _ZN7cutlass13device_kernelINS_4conv6kernel13ConvUniversalINS1_16ConvProblemShapeILNS1_8OperatorE1ELi3EEENS1_10collective14CollectiveConvINS1_46MainloopSm90TmaGmmaWarpSpecializedImplicitGemmILS5_1ELi14ELi3EN4cute5tupleIJNSA_1CILi1EEESD_SD_EEENS1_36KernelImplicitTmaWarpSpecializedSm90ELi1EEENSB_IJNSC_ILi128EEESH_NSB_IJNSC_ILi32EEEEEEEEENS_6half_tESL_NSA_8TiledMMAINSA_8MMA_AtomIJNSA_4SM904GMMA26MMA_64x128x16_F32F16F16_SSILNSP_5MajorE0ELSR_1ELNSP_7ScaleInE1ELSS_1EEEEEENSA_6LayoutISE_NSB_IJNSC_ILi0EEESW_SW_EEEEENSB_IJNSA_10UnderscoreESZ_SZ_EEEEENS7_6detail26Sm90ImplicitGemmTileTraitsINSA_20SM90_TMA_LOAD_IM2COLENSA_14ComposedLayoutINSA_7SwizzleILi2ELi4ELi3EEENSA_18smem_ptr_flag_bitsILi16EEENSV_INSB_IJNSB_IJNSC_ILi8EEENSC_ILi16EEEEEENSB_IJSI_SD_EEENSB_IJSD_NSC_ILi14EEEEEEEEENSB_IJNSB_IJSI_NSC_ILi256EEEEEENSB_IJSD_SW_EEENSB_IJSW_NSC_ILi4096EEEEEEEEEEEEEvEENS13_INSA_13SM90_TMA_LOADENS15_INS16_ILi3ELi4ELi3EEES19_NSV_INSB_IJNSB_IJNSC_ILi64EEENSC_ILi2EEEEEENSB_IJS1A_NSC_ILi4EEEEEES1F_EEENSB_IJNSB_IJSD_NSC_ILi2048EEEEEENSB_IJS1S_NSC_ILi512EEEEEES1L_EEEEEEEvEEEENS_8epilogue10collective6detail29Sm90TmaWarpSpecializedAdapterINS28_15DefaultEpilogueISL_NSB_IJNSB_IJllllEEESD_SW_EEES2D_NS27_6thread17LinearCombinationISL_Li1EffLNS2E_9ScaleType4KindE0ELNS_15FloatRoundStyleE2ESL_EENS_4gemm15EpilogueDefaultEEEEEvvEEEEvNT_6ParamsE,@function
        .size           _ZN7cutlass13device_kernelINS_4conv6kernel13ConvUniversalINS1_16ConvProblemShapeILNS1_8OperatorE1ELi3EEENS1_10collective14CollectiveConvINS1_46MainloopSm90TmaGmmaWarpSpecializedImplicitGemmILS5_1ELi14ELi3EN4cute5tupleIJNSA_1CILi1EEESD_SD_EEENS1_36KernelImplicitTmaWarpSpecializedSm90ELi1EEENSB_IJNSC_ILi128EEESH_NSB_IJNSC_ILi32EEEEEEEEENS_6half_tESL_NSA_8TiledMMAINSA_8MMA_AtomIJNSA_4SM904GMMA26MMA_64x128x16_F32F16F16_SSILNSP_5MajorE0ELSR_1ELNSP_7ScaleInE1ELSS_1EEEEEENSA_6LayoutISE_NSB_IJNSC_ILi0EEESW_SW_EEEEENSB_IJNSA_10UnderscoreESZ_SZ_EEEEENS7_6detail26Sm90ImplicitGemmTileTraitsINSA_20SM90_TMA_LOAD_IM2COLENSA_14ComposedLayoutINSA_7SwizzleILi2ELi4ELi3EEENSA_18smem_ptr_flag_bitsILi16EEENSV_INSB_IJNSB_IJNSC_ILi8EEENSC_ILi16EEEEEENSB_IJSI_SD_EEENSB_IJSD_NSC_ILi14EEEEEEEEENSB_IJNSB_IJSI_NSC_ILi256EEEEEENSB_IJSD_SW_EEENSB_IJSW_NSC_ILi4096EEEEEEEEEEEEEvEENS13_INSA_13SM90_TMA_LOADENS15_INS16_ILi3ELi4ELi3EEES19_NSV_INSB_IJNSB_IJNSC_ILi64EEENSC_ILi2EEEEEENSB_IJS1A_NSC_ILi4EEEEEES1F_EEENSB_IJNSB_IJSD_NSC_ILi2048EEEEEENSB_IJS1S_NSC_ILi512EEEEEES1L_EEEEEEEvEEEENS_8epilogue10collective6detail29Sm90TmaWarpSpecializedAdapterINS28_15DefaultEpilogueISL_NSB_IJNSB_IJllllEEESD_SW_EEES2D_NS27_6thread17LinearCombinationISL_Li1EffLNS2E_9ScaleType4KindE0ELNS_15FloatRoundStyleE2ESL_EENS_4gemm15EpilogueDefaultEEEEEvvEEEEvNT_6ParamsE,(.L_x_296 - _ZN7cutlass13device_kernelINS_4conv6kernel13ConvUniversalINS1_16ConvProblemShapeILNS1_8OperatorE1ELi3EEENS1_10collective14CollectiveConvINS1_46MainloopSm90TmaGmmaWarpSpecializedImplicitGemmILS5_1ELi14ELi3EN4cute5tupleIJNSA_1CILi1EEESD_SD_EEENS1_36KernelImplicitTmaWarpSpecializedSm90ELi1EEENSB_IJNSC_ILi128EEESH_NSB_IJNSC_ILi32EEEEEEEEENS_6half_tESL_NSA_8TiledMMAINSA_8MMA_AtomIJNSA_4SM904GMMA26MMA_64x128x16_F32F16F16_SSILNSP_5MajorE0ELSR_1ELNSP_7ScaleInE1ELSS_1EEEEEENSA_6LayoutISE_NSB_IJNSC_ILi0EEESW_SW_EEEEENSB_IJNSA_10UnderscoreESZ_SZ_EEEEENS7_6detail26Sm90ImplicitGemmTileTraitsINSA_20SM90_TMA_LOAD_IM2COLENSA_14ComposedLayoutINSA_7SwizzleILi2ELi4ELi3EEENSA_18smem_ptr_flag_bitsILi16EEENSV_INSB_IJNSB_IJNSC_ILi8EEENSC_ILi16EEEEEENSB_IJSI_SD_EEENSB_IJSD_NSC_ILi14EEEEEEEEENSB_IJNSB_IJSI_NSC_ILi256EEEEEENSB_IJSD_SW_EEENSB_IJSW_NSC_ILi4096EEEEEEEEEEEEEvEENS13_INSA_13SM90_TMA_LOADENS15_INS16_ILi3ELi4ELi3EEES19_NSV_INSB_IJNSB_IJNSC_ILi64EEENSC_ILi2EEEEEENSB_IJS1A_NSC_ILi4EEEEEES1F_EEENSB_IJNSB_IJSD_NSC_ILi2048EEEEEENSB_IJS1S_NSC_ILi512EEEEEES1L_EEEEEEEvEEEENS_8epilogue10collective6detail29Sm90TmaWarpSpecializedAdapterINS28_15DefaultEpilogueISL_NSB_IJNSB_IJllllEEESD_SW_EEES2D_NS27_6thread17LinearCombinationISL_Li1EffLNS2E_9ScaleType4KindE0ELNS_15FloatRoundStyleE2ESL_EENS_4gemm15EpilogueDefaultEEEEEvvEEEEvNT_6ParamsE)
        .other          _ZN7cutlass13device_kernelINS_4conv6kernel13ConvUniversalINS1_16ConvProblemShapeILNS1_8OperatorE1ELi3EEENS1_10collective14CollectiveConvINS1_46MainloopSm90TmaGmmaWarpSpecializedImplicitGemmILS5_1ELi14ELi3EN4cute5tupleIJNSA_1CILi1EEESD_SD_EEENS1_36KernelImplicitTmaWarpSpecializedSm90ELi1EEENSB_IJNSC_ILi128EEESH_NSB_IJNSC_ILi32EEEEEEEEENS_6half_tESL_NSA_8TiledMMAINSA_8MMA_AtomIJNSA_4SM904GMMA26MMA_64x128x16_F32F16F16_SSILNSP_5MajorE0ELSR_1ELNSP_7ScaleInE1ELSS_1EEEEEENSA_6LayoutISE_NSB_IJNSC_ILi0EEESW_SW_EEEEENSB_IJNSA_10UnderscoreESZ_SZ_EEEEENS7_6detail26Sm90ImplicitGemmTileTraitsINSA_20SM90_TMA_LOAD_IM2COLENSA_14ComposedLayoutINSA_7SwizzleILi2ELi4ELi3EEENSA_18smem_ptr_flag_bitsILi16EEENSV_INSB_IJNSB_IJNSC_ILi8EEENSC_ILi16EEEEEENSB_IJSI_SD_EEENSB_IJSD_NSC_ILi14EEEEEEEEENSB_IJNSB_IJSI_NSC_ILi256EEEEEENSB_IJSD_SW_EEENSB_IJSW_NSC_ILi4096EEEEEEEEEEEEEvEENS13_INSA_13SM90_TMA_LOADENS15_INS16_ILi3ELi4ELi3EEES19_NSV_INSB_IJNSB_IJNSC_ILi64EEENSC_ILi2EEEEEENSB_IJS1A_NSC_ILi4EEEEEES1F_EEENSB_IJNSB_IJSD_NSC_ILi2048EEEEEENSB_IJS1S_NSC_ILi512EEEEEES1L_EEEEEEEvEEEENS_8epilogue10collective6detail29Sm90TmaWarpSpecializedAdapterINS28_15DefaultEpilogueISL_NSB_IJNSB_IJllllEEESD_SW_EEES2D_NS27_6thread17LinearCombinationISL_Li1EffLNS2E_9ScaleType4KindE0ELNS_15FloatRoundStyleE2ESL_EENS_4gemm15EpilogueDefaultEEEEEvvEEEEvNT_6ParamsE,@"STO_CUDA_ENTRY STV_DEFAULT"
_ZN7cutlass13device_kernelINS_4conv6kernel13ConvUniversalINS1_16ConvProblemShapeILNS1_8OperatorE1ELi3EEENS1_10collective14CollectiveConvINS1_46MainloopSm90TmaGmmaWarpSpecializedImplicitGemmILS5_1ELi14ELi3EN4cute5tupleIJNSA_1CILi1EEESD_SD_EEENS1_36KernelImplicitTmaWarpSpecializedSm90ELi1EEENSB_IJNSC_ILi128EEESH_NSB_IJNSC_ILi32EEEEEEEEENS_6half_tESL_NSA_8TiledMMAINSA_8MMA_AtomIJNSA_4SM904GMMA26MMA_64x128x16_F32F16F16_SSILNSP_5MajorE0ELSR_1ELNSP_7ScaleInE1ELSS_1EEEEEENSA_6LayoutISE_NSB_IJNSC_ILi0EEESW_SW_EEEEENSB_IJNSA_10UnderscoreESZ_SZ_EEEEENS7_6detail26Sm90ImplicitGemmTileTraitsINSA_20SM90_TMA_LOAD_IM2COLENSA_14ComposedLayoutINSA_7SwizzleILi2ELi4ELi3EEENSA_18smem_ptr_flag_bitsILi16EEENSV_INSB_IJNSB_IJNSC_ILi8EEENSC_ILi16EEEEEENSB_IJSI_SD_EEENSB_IJSD_NSC_ILi14EEEEEEEEENSB_IJNSB_IJSI_NSC_ILi256EEEEEENSB_IJSD_SW_EEENSB_IJSW_NSC_ILi4096EEEEEEEEEEEEEvEENS13_INSA_13SM90_TMA_LOADENS15_INS16_ILi3ELi4ELi3EEES19_NSV_INSB_IJNSB_IJNSC_ILi64EEENSC_ILi2EEEEEENSB_IJS1A_NSC_ILi4EEEEEES1F_EEENSB_IJNSB_IJSD_NSC_ILi2048EEEEEENSB_IJS1S_NSC_ILi512EEEEEES1L_EEEEEEEvEEEENS_8epilogue10collective6detail29Sm90TmaWarpSpecializedAdapterINS28_15DefaultEpilogueISL_NSB_IJNSB_IJllllEEESD_SW_EEES2D_NS27_6thread17LinearCombinationISL_Li1EffLNS2E_9ScaleType4KindE0ELNS_15FloatRoundStyleE2ESL_EENS_4gemm15EpilogueDefaultEEEEEvvEEEEvNT_6ParamsE:
[----:B------:R-:W-:Y:S01]  /*0000*/  LDC R1, c[0x0][0x28] ;  /* 0x00000a00ff017b82 */ /* 0x000fe20000000800 */
[----:B------:R-:W0:Y:S01]  /*0010*/  S2R R6, SR_TID.X ;  /* 0x0000000000067919 */ /* 0x000e220000002100 */
[----:B------:R-:W-:Y:S01]  /*0020*/  ELECT P0, URZ, PT ;  /* 0x00000000003f782f */ /* 0x000fe20003800000 */
[----:B------:R-:W-:Y:S01]  /*0030*/  BSSY B0, `(.L_x_0) ;  /* 0x000000f000007945 */ /* 0x000fe20003800000 */
[--C-:B0-----:R-:W-:Y:S02]  /*0040*/  SHF.R.U32.HI R0, RZ, 0x5, R6.reuse ;  /* 0x00000005ff007819 */ /* 0x101fe40000011606 */
[----:B------:R-:W-:-:S03]  /*0050*/  SHF.R.U32.HI R3, RZ, 0x7, R6 ;  /* 0x00000007ff037819 */ /* 0x000fc60000011606 */
[----:B------:R-:W0:Y:S04]  /*0060*/  SHFL.IDX PT, R2, R0, RZ, 0x1f ;  /* 0x00001fff00027589 */ /* 0x000e2800000e0000 */
[----:B------:R1:W2:Y:S01]  /*0070*/  SHFL.IDX PT, R5, R3, RZ, 0x1f ;  /* 0x00001fff03057589 */ /* 0x0002a200000e0000 */
[----:B0-----:R-:W-:-:S13]  /*0080*/  ISETP.NE.OR P0, PT, R2, RZ, !P0 ;  /* 0x000000ff0200720c */ /* 0x001fda0004705670 */
[----:B-12---:R-:W-:Y:S05]  /*0090*/  @P0 BRA `(.L_x_1) ;  /* 0x0000000000200947 */ /* 0x006fea0003800000 */
[----:B------:R-:W-:Y:S02]  /*00a0*/  ULDC.64 UR4, c[0x0][0x198] ;  /* 0x0000660000047ab9 */ /* 0x000fe40000000a00 */
[----:B------:R-:W-:Y:S02]  /*00b0*/  UIADD3 UR6, UP0, UR4, 0xf0, URZ ;  /* 0x000000f004067890 */ /* 0x000fe4000ff1e03f */
[----:B------:R-:W-:Y:S02]  /*00c0*/  UIADD3 UR4, UP1, UR4, 0x270, URZ ;  /* 0x0000027004047890 */ /* 0x000fe4000ff3e03f */
[----:B------:R-:W-:Y:S02]  /*00d0*/  UIADD3.X UR7, URZ, UR5, URZ, UP0, !UPT ;  /* 0x000000053f077290 */ /* 0x000fe400087fe43f */
[----:B------:R-:W-:-:S07]  /*00e0*/  UIADD3.X UR5, URZ, UR5, URZ, UP1, !UPT ;  /* 0x000000053f057290 */ /* 0x000fce0008ffe43f */
[----:B------:R0:W-:Y:S02]  /*00f0*/  UTMACCTL.PF [UR6] ;  /* 0x00000000060079b9 */ /* 0x0001e40008040000 */
[----:B------:R0:W-:Y:S02]  /*0100*/  UTMACCTL.PF [UR4] ;  /* 0x00000000040079b9 */ /* 0x0001e40008040000 */
[----:B0-----:R-:W-:Y:S01]  /*0110*/  NOP ;  /* 0x0000000000007918 */ /* 0x001fe20000000000 */
.L_x_1:
[----:B------:R-:W-:Y:S05]  /*0120*/  BSYNC B0 ;  /* 0x0000000000007941 */ /* 0x000fea0003800000 */
.L_x_0:
[----:B------:R-:W0:Y:S01]  /*0130*/  SHFL.IDX PT, R0, R0, RZ, 0x1f ;  /* 0x00001fff00007589 */ /* 0x000e2200000e0000 */
[----:B------:R-:W-:-:S04]  /*0140*/  SHF.R.S32.HI R3, RZ, 0x1f, R2 ;  /* 0x0000001fff037819 */ /* 0x000fc80000011402 */
[----:B------:R-:W-:Y:S02]  /*0150*/  LEA.HI R3, R3, R2, RZ, 0x2 ;  /* 0x0000000203037211 */ /* 0x000fe400078f10ff */
[----:B0-----:R-:W-:-:S13]  /*0160*/  ISETP.NE.AND P0, PT, R0, RZ, PT ;  /* 0x000000ff0000720c */ /* 0x001fda0003f05270 */
[----:B------:R-:W-:Y:S05]  /*0170*/  @P0 BRA `(.L_x_2) ;  /* 0x0000000000b40947 */ /* 0x000fea0003800000 */
[----:B------:R-:W-:Y:S01]  /*0180*/  ELECT P0, URZ, PT ;  /* 0x00000000003f782f */ /* 0x000fe20003800000 */
[----:B------:R-:W-:-:S12]  /*0190*/  BSSY B0, `(.L_x_2) ;  /* 0x000002b000007945 */ /* 0x000fd80003800000 */
[----:B------:R-:W-:Y:S05]  /*01a0*/  @!P0 BRA `(.L_x_3) ;  /* 0x0000000000a48947 */ /* 0x000fea0003800000 */
[----:B------:R-:W0:Y:S01]  /*01b0*/  S2UR UR8, SR_CgaCtaId ;  /* 0x00000000000879c3 */ /* 0x000e220000008800 */
[----:B------:R-:W-:Y:S01]  /*01c0*/  UMOV UR4, 0x400 ;  /* 0x0000040000047882 */ /* 0x000fe20000000000 */
[----:B------:R-:W-:Y:S01]  /*01d0*/  UMOV UR5, 0x1 ;  /* 0x0000000100057882 */ /* 0x000fe20000000000 */
[----:B------:R-:W-:Y:S02]  /*01e0*/  UMOV UR6, 0x80 ;  /* 0x0000008000067882 */ /* 0x000fe40000000000 */
[----:B------:R-:W-:-:S04]  /*01f0*/  UIADD3 UR6, -UR6, 0x100000, URZ ;  /* 0x0010000006067890 */ /* 0x000fc8000fffe13f */
[----:B------:R-:W-:Y:S02]  /*0200*/  USHF.L.U32 UR7, UR6, 0xb, URZ ;  /* 0x0000000b06077899 */ /* 0x000fe4000800063f */
[----:B------:R-:W-:Y:S02]  /*0210*/  USHF.L.U32 UR6, UR6, 0x1, URZ ;  /* 0x0000000106067899 */ /* 0x000fe4000800063f */
[----:B0-----:R-:W-:Y:S02]  /*0220*/  ULEA UR8, UR8, UR4, 0x18 ;  /* 0x0000000408087291 */ /* 0x001fe4000f8ec03f */
[----:B------:R-:W-:-:S04]  /*0230*/  UIADD3 UR4, -UR5, 0x100000, URZ ;  /* 0x0010000005047890 */ /* 0x000fc8000fffe13f */
[----:B------:R-:W-:Y:S02]  /*0240*/  USHF.L.U32 UR5, UR4, 0xb, URZ ;  /* 0x0000000b04057899 */ /* 0x000fe4000800063f */
[----:B------:R-:W-:Y:S01]  /*0250*/  USHF.L.U32 UR4, UR4, 0x1, URZ ;  /* 0x0000000104047899 */ /* 0x000fe2000800063f */
[----:B------:R-:W0:Y:S11]  /*0260*/  FENCE.VIEW.ASYNC.S ;  /* 0x00000000000073c6 */ /* 0x000e360000000000 */
[----:B0-----:R0:W1:Y:S01]  /*0270*/  SYNCS.EXCH.64 URZ, [UR8+0x38000], UR4 ;  /* 0x03800004083f75b2 */ /* 0x0010620008000100 */
[----:B------:R0:W2:Y:S01]  /*0280*/  SYNCS.EXCH.64 URZ, [UR8+0x38070], UR6 ;  /* 0x03807006083f75b2 */ /* 0x0000a20008000100 */
[----:B------:R0:W3:Y:S01]  /*0290*/  SYNCS.EXCH.64 URZ, [UR8+0x38008], UR4 ;  /* 0x03800804083f75b2 */ /* 0x0000e20008000100 */
[----:B------:R0:W4:Y:S01]  /*02a0*/  SYNCS.EXCH.64 URZ, [UR8+0x38078], UR6 ;  /* 0x03807806083f75b2 */ /* 0x0001220008000100 */
[----:B------:R0:W0:Y:S01]  /*02b0*/  SYNCS.EXCH.64 URZ, [UR8+0x38010], UR4 ;  /* 0x03801004083f75b2 */ /* 0x0000220008000100 */
        /* <DEDUP_REMOVED lines=23> */
[----:B-1234-:R-:W-:Y:S01]  /*0430*/  NOP ;  /* 0x0000000000007918 */ /* 0x01efe20000000000 */
.L_x_3:
[----:B0-----:R-:W-:Y:S05]  /*0440*/  BSYNC B0 ;  /* 0x0000000000007941 */ /* 0x001fea0003800000 */
.L_x_2:
[----:B------:R-:W-:Y:S01]  /*0450*/  ULDC.64 UR4, c[0x0][0x618] ;  /* 0x0001860000047ab9 */ /* 0x000fe20000000a00 */
[----:B------:R-:W-:Y:S01]  /*0460*/  LOP3.LUT R3, R3, 0xfffffffc, RZ, 0xc0, !PT ;  /* 0xfffffffc03037812 */ /* 0x000fe200078ec0ff */
[----:B------:R-:W-:Y:S01]  /*0470*/  NOP ;  /* 0x0000000000007918 */ /* 0x000fe20000000000 */
[----:B------:R-:W-:Y:S01]  /*0480*/  ISETP.NE.U32.AND P0, PT, RZ, UR4, PT ;  /* 0x00000004ff007c0c */ /* 0x000fe2000bf05070 */
[----:B------:R-:W-:Y:S01]  /*0490*/  NOP ;  /* 0x0000000000007918 */ /* 0x000fe20000000000 */
[----:B------:R-:W-:Y:S01]  /*04a0*/  BAR.SYNC.DEFER_BLOCKING 0x0 ;  /* 0x0000000000007b1d */ /* 0x000fe20000010000 */
[----:B------:R-:W-:Y:S01]  /*04b0*/  IMAD.IADD R4, R2, 0x1, -R3 ;  /* 0x0000000102047824 */ /* 0x000fe200078e0a03 */
[----:B------:R-:W-:Y:S02]  /*04c0*/  ISETP.NE.AND.EX P0, PT, RZ, UR5, PT, P0 ;  /* 0x00000005ff007c0c */ /* 0x000fe4000bf05300 */
[C---:B------:R-:W-:Y:S02]  /*04d0*/  ISETP.NE.AND P2, PT, R5.reuse, 0x1, PT ;  /* 0x000000010500780c */ /* 0x040fe40003f45270 */
[----:B------:R-:W-:Y:S01]  /*04e0*/  LOP3.LUT P1, RZ, R5, R4, RZ, 0xfc, !PT ;  /* 0x0000000405ff7212 */ /* 0x000fe2000782fcff */
[----:B------:R-:W-:-:S03]  /*04f0*/  ULDC.64 UR12, c[0x0][0x208] ;  /* 0x00008200000c7ab9 */ /* 0x000fc60000000a00 */
[----:B------:R-:W-:-:S04]  /*0500*/  SEL R0, RZ, 0x1, P1 ;  /* 0x00000001ff007807 */ /* 0x000fc80000800000 */
[----:B------:R-:W-:Y:S01]  /*0510*/  SEL R0, R0, 0x2, P2 ;  /* 0x0000000200007807 */ /* 0x000fe20001000000 */
[----:B------:R-:W-:Y:S06]  /*0520*/  @!P0 BRA `(.L_x_4) ;  /* 0x00000000001c8947 */ /* 0x000fec0003800000 */
[----:B------:R-:W0:Y:S02]  /*0530*/  LDC.64 R2, c[0x0][0x618] ;  /* 0x00018600ff027b82 */ /* 0x000e240000000a00 */
[----:B0-----:R-:W2:Y:S02]  /*0540*/  LDG.E.64 R2, desc[UR12][R2.64] ;  /* 0x0000000c02027981 */ /* 0x001ea4000c1e1b00 */
[----:B--2---:R-:W-:-:S04]  /*0550*/  ISETP.NE.U32.AND P0, PT, R2, RZ, PT ;  /* 0x000000ff0200720c */ /* 0x004fc80003f05070 */
[----:B------:R-:W-:-:S13]  /*0560*/  ISETP.NE.AND.EX P0, PT, R3, RZ, PT, P0 ;  /* 0x000000ff0300720c */ /* 0x000fda0003f05300 */
[----:B------:R-:W-:Y:S05]  /*0570*/  @!P0 BRA `(.L_x_4) ;  /* 0x0000000000088947 */ /* 0x000fea0003800000 */
[----:B------:R2:W5:Y:S01]  /*0580*/  LD.E R8, desc[UR12][R2.64] ;  /* 0x0000000c02087980 */ /* 0x000562000c101900 */
[----:B------:R-:W-:Y:S05]  /*0590*/  BRA `(.L_x_5) ;  /* 0x0000000000207947 */ /* 0x000fea0003800000 */
.L_x_4:
[----:B------:R-:W-:Y:S02]  /*05a0*/  ULDC.64 UR4, c[0x0][0x608] ;  /* 0x0001820000047ab9 */ /* 0x000fe40000000a00 */
[----:B------:R-:W-:-:S04]  /*05b0*/  ISETP.NE.U32.AND P0, PT, RZ, UR4, PT ;  /* 0x00000004ff007c0c */ /* 0x000fc8000bf05070 */
[----:B------:R-:W-:-:S13]  /*05c0*/  ISETP.NE.AND.EX P0, PT, RZ, UR5, PT, P0 ;  /* 0x00000005ff007c0c */ /* 0x000fda000bf05300 */
[----:B------:R-:W-:Y:S05]  /*05d0*/  @!P0 BRA `(.L_x_6) ;  /* 0x00000000000c8947 */ /* 0x000fea0003800000 */
[----:B------:R-:W0:Y:S02]  /*05e0*/  LDC.64 R8, c[0x0][0x608] ;  /* 0x00018200ff087b82 */ /* 0x000e240000000a00 */
[----:B0-----:R0:W5:Y:S01]  /*05f0*/  LDG.E R8, desc[UR12][R8.64] ;  /* 0x0000000c08087981 */ /* 0x001162000c1e1900 */
[----:B------:R-:W-:Y:S05]  /*0600*/  BRA `(.L_x_5) ;  /* 0x0000000000047947 */ /* 0x000fea0003800000 */
.L_x_6:
[----:B------:R-:W1:Y:S02]  /*0610*/  LDC R8, c[0x0][0x600] ;  /* 0x00018000ff087b82 */ /* 0x000e640000000800 */
.L_x_5:
[----:B------:R-:W-:Y:S02]  /*0620*/  ULDC.64 UR4, c[0x0][0x620] ;  /* 0x0001880000047ab9 */ /* 0x000fe40000000a00 */
[----:B------:R-:W-:-:S04]  /*0630*/  ISETP.NE.U32.AND P0, PT, RZ, UR4, PT ;  /* 0x00000004ff007c0c */ /* 0x000fc8000bf05070 */
[----:B------:R-:W-:-:S13]  /*0640*/  ISETP.NE.AND.EX P0, PT, RZ, UR5, PT, P0 ;  /* 0x00000005ff007c0c */ /* 0x000fda000bf05300 */
[----:B------:R-:W-:Y:S05]  /*0650*/  @!P0 BRA `(.L_x_7) ;  /* 0x00000000001c8947 */ /* 0x000fea0003800000 */
[----:B--2---:R-:W2:Y:S02]  /*0660*/  LDC.64 R2, c[0x0][0x620] ;  /* 0x00018800ff027b82 */ /* 0x004ea40000000a00 */
[----:B--2---:R-:W2:Y:S02]  /*0670*/  LDG.E.64 R2, desc[UR12][R2.64] ;  /* 0x0000000c02027981 */ /* 0x004ea4000c1e1b00 */
[----:B--2---:R-:W-:-:S04]  /*0680*/  ISETP.NE.U32.AND P0, PT, R2, RZ, PT ;  /* 0x000000ff0200720c */ /* 0x004fc80003f05070 */
[----:B------:R-:W-:-:S13]  /*0690*/  ISETP.NE.AND.EX P0, PT, R3, RZ, PT, P0 ;  /* 0x000000ff0300720c */ /* 0x000fda0003f05300 */
[----:B------:R-:W-:Y:S05]  /*06a0*/  @!P0 BRA `(.L_x_7) ;  /* 0x0000000000088947 */ /* 0x000fea0003800000 */
[----:B0-----:R4:W5:Y:S01]  /*06b0*/  LD.E R9, desc[UR12][R2.64] ;  /* 0x0000000c02097980 */ /* 0x001962000c101900 */
[----:B------:R-:W-:Y:S05]  /*06c0*/  BRA `(.L_x_8) ;  /* 0x0000000000207947 */ /* 0x000fea0003800000 */
.L_x_7:
[----:B------:R-:W-:Y:S02]  /*06d0*/  ULDC.64 UR4, c[0x0][0x610] ;  /* 0x0001840000047ab9 */ /* 0x000fe40000000a00 */
[----:B------:R-:W-:-:S04]  /*06e0*/  ISETP.NE.U32.AND P0, PT, RZ, UR4, PT ;  /* 0x00000004ff007c0c */ /* 0x000fc8000bf05070 */
[----:B------:R-:W-:-:S13]  /*06f0*/  ISETP.NE.AND.EX P0, PT, RZ, UR5, PT, P0 ;  /* 0x00000005ff007c0c */ /* 0x000fda000bf05300 */
[----:B------:R-:W-:Y:S05]  /*0700*/  @!P0 BRA `(.L_x_9) ;  /* 0x00000000000c8947 */ /* 0x000fea0003800000 */
[----:B--2---:R-:W0:Y:S02]  /*0710*/  LDC.64 R2, c[0x0][0x610] ;  /* 0x00018400ff027b82 */ /* 0x004e240000000a00 */
[----:B0-----:R3:W5:Y:S01]  /*0720*/  LDG.E R9, desc[UR12][R2.64] ;  /* 0x0000000c02097981 */ /* 0x001762000c1e1900 */
[----:B------:R-:W-:Y:S05]  /*0730*/  BRA `(.L_x_8) ;  /* 0x0000000000047947 */ /* 0x000fea0003800000 */
.L_x_9:
[----:B0-----:R-:W0:Y:S02]  /*0740*/  LDC R9, c[0x0][0x604] ;  /* 0x00018100ff097b82 */ /* 0x001e240000000800 */
.L_x_8:
[----:B--234-:R-:W2:Y:S01]  /*0750*/  LDC R2, c[0x0][0x3e8] ;  /* 0x0000fa00ff027b82 */ /* 0x01cea20000000800 */
[----:B------:R-:W-:Y:S01]  /*0760*/  ULDC UR4, c[0x0][0x3dc] ;  /* 0x0000f70000047ab9 */ /* 0x000fe20000000800 */
[----:B------:R-:W-:Y:S01]  /*0770*/  ISETP.NE.AND P0, PT, R5, RZ, PT ;  /* 0x000000ff0500720c */ /* 0x000fe20003f05270 */
[----:B------:R-:W-:Y:S01]  /*0780*/  UIADD3 UR4, UR4, 0x1f, URZ ;  /* 0x0000001f04047890 */ /* 0x000fe2000fffe03f */
[----:B------:R-:W-:-:S03]  /*0790*/  ULDC.64 UR6, c[0x0][0x3e0] ;  /* 0x0000f80000067ab9 */ /* 0x000fc60000000a00 */
[----:B------:R-:W-:Y:S02]  /*07a0*/  USHF.R.S32.HI UR5, URZ, 0x1f, UR4 ;  /* 0x0000001f3f057899 */ /* 0x000fe40008011404 */
[----:B------:R-:W-:Y:S02]  /*07b0*/  UIMAD UR6, UR7, UR6, URZ ;  /* 0x00000006070672a4 */ /* 0x000fe4000f8e023f */
[----:B------:R-:W-:-:S04]  /*07c0*/  ULEA.HI UR5, UR5, UR4, URZ, 0x5 ;  /* 0x0000000405057291 */ /* 0x000fc8000f8f283f */
[----:B------:R-:W-:Y:S01]  /*07d0*/  USHF.R.S32.HI UR15, URZ, 0x5, UR5 ;  /* 0x000000053f0f7899 */ /* 0x000fe20008011405 */
[----:B--2---:R-:W-:-:S05]  /*07e0*/  IMAD R2, R2, UR6, RZ ;  /* 0x0000000602027c24 */ /* 0x004fca000f8e02ff */
[----:B------:R-:W-:Y:S01]  /*07f0*/  IMAD R2, R2, UR15, RZ ;  /* 0x0000000f02027c24 */ /* 0x000fe2000f8e02ff */
[----:B------:R-:W-:Y:S06]  /*0800*/  @!P0 BRA `(.L_x_10) ;  /* 0x0000008400e08947 */ /* 0x000fec0003800000 */
[----:B------:R-:W-:-:S13]  /*0810*/  ISETP.NE.AND P0, PT, R5, 0x1, PT ;  /* 0x000000010500780c */ /* 0x000fda0003f05270 */
[----:B------:R-:W-:Y:S05]  /*0820*/  @P0 EXIT ;  /* 0x000000000000094d */ /* 0x000fea0003800000 */
[----:B------:R-:W-:Y:S01]  /*0830*/  ISETP.GE.AND P0, PT, R2, 0x1, PT ;  /* 0x000000010200780c */ /* 0x000fe20003f06270 */
[----:B------:R-:W-:Y:S01]  /*0840*/  UMOV UR4, URZ ;  /* 0x0000003f00047c82 */ /* 0x000fe20008000000 */
[----:B------:R-:W-:Y:S02]  /*0850*/  CS2R R86, SRZ ;  /* 0x0000000000567805 */ /* 0x000fe4000001ff00 */
[----:B------:R-:W-:Y:S02]  /*0860*/  CS2R R88, SRZ ;  /* 0x0000000000587805 */ /* 0x000fe4000001ff00 */
[----:B------:R-:W-:Y:S02]  /*0870*/  CS2R R90, SRZ ;  /* 0x00000000005a7805 */ /* 0x000fe4000001ff00 */
[----:B------:R-:W-:Y:S02]  /*0880*/  CS2R R92, SRZ ;  /* 0x00000000005c7805 */ /* 0x000fe4000001ff00 */
[----:B------:R-:W-:-:S02]  /*0890*/  CS2R R94, SRZ ;  /* 0x00000000005e7805 */ /* 0x000fc4000001ff00 */
[----:B------:R-:W-:Y:S02]  /*08a0*/  CS2R R96, SRZ ;  /* 0x0000000000607805 */ /* 0x000fe4000001ff00 */
        /* <DEDUP_REMOVED lines=57> */
[----:B------:R-:W-:Y:S01]  /*0c40*/  CS2R R84, SRZ ;  /* 0x0000000000547805 */ /* 0x000fe2000001ff00 */
[----:B------:R-:W-:Y:S06]  /*0c50*/  @!P0 BRA `(.L_x_11) ;  /* 0x0000000000988947 */ /* 0x000fec0003800000 */
[----:B------:R-:W-:-:S04]  /*0c60*/  LOP3.LUT R3, R0, 0x1, RZ, 0xfc, !PT ;  /* 0x0000000100037812 */ /* 0x000fc800078efcff */
[----:B------:R-:W-:-:S13]  /*0c70*/  ISETP.NE.AND P1, PT, R3, 0x3, PT ;  /* 0x000000030300780c */ /* 0x000fda0003f25270 */
[----:B------:R-:W-:Y:S05]  /*0c80*/  @!P1 BRA `(.L_x_12) ;  /* 0x0000000000049947 */ /* 0x000fea0003800000 */
[----:B------:R-:W-:Y:S01]  /*0c90*/  BPT.TRAP 0x1 ;  /* 0x000000040000795c */ /* 0x000fe20000300000 */
.L_x_12:
[----:B------:R-:W2:Y:S01]  /*0ca0*/  S2UR UR5, SR_CgaCtaId ;  /* 0x00000000000579c3 */ /* 0x000ea20000008800 */
[----:B------:R-:W-:Y:S01]  /*0cb0*/  SHF.L.U32 R3, RZ, 0x1f, RZ ;  /* 0x0000001fff037819 */ /* 0x000fe200000006ff */
[----:B------:R-:W-:Y:S02]  /*0cc0*/  UMOV UR4, 0x400 ;  /* 0x0000040000047882 */ /* 0x000fe40000000000 */
[----:B--2---:R-:W-:-:S12]  /*0cd0*/  ULEA UR4, UR5, UR4, 0x18 ;  /* 0x0000000405047291 */ /* 0x004fd8000f8ec03f */
.L_x_13:
[----:B--2---:R-:W-:-:S04]  /*0ce0*/  IMAD.U32 R4, RZ, RZ, UR4 ;  /* 0x00000004ff047e24 */ /* 0x004fc8000f8e00ff */
[----:B------:R2:W3:Y:S03]  /*0cf0*/  SYNCS.PHASECHK.TRANS64.TRYWAIT P1, [R4+URZ+0x38000], R3 ;  /* 0x03800003040075a7 */ /* 0x0004e6000802017f */
[----:B---3--:R-:W-:Y:S05]  /*0d00*/  @!P1 NANOSLEEP.SYNCS 0x989680 ;  /* 0x009896800000995d */ /* 0x008fea0003900000 */
[----:B------:R-:W3:Y:S02]  /*0d10*/  @!P1 SYNCS.PHASECHK.TRANS64 P1, [R4+URZ+0x38000], R3 ;  /* 0x03800003040095a7 */ /* 0x000ee4000802007f */
[----:B---3--:R-:W-:Y:S05]  /*0d20*/  @!P1 BRA `(.L_x_13) ;  /* 0xfffffffc00ec9947 */ /* 0x008fea000383ffff */
[----:B------:R-:W-:Y:S01]  /*0d30*/  UIADD3 UR5, UR4, 0x1c000, URZ ;  /* 0x0001c00004057890 */ /* 0x000fe2000fffe03f */
[----:B------:R-:W-:Y:S01]  /*0d40*/  WARPGROUP.ARRIVE ;  /* 0x00000000000079c5 */ /* 0x000fe20000000000 */
[----:B------:R-:W-:Y:S02]  /*0d50*/  USHF.R.U32.HI UR4, URZ, 0x4, UR4 ;  /* 0x000000043f047899 */ /* 0x000fe40008011604 */
[----:B------:R-:W-:Y:S02]  /*0d60*/  USHF.R.U32.HI UR5, URZ, 0x4, UR5 ;  /* 0x000000043f057899 */ /* 0x000fe40008011605 */
[----:B------:R-:W-:Y:S02]  /*0d70*/  ULOP3.LUT UR4, UR4, 0x3fff, URZ, 0xc0, !UPT ;  /* 0x00003fff04047892 */ /* 0x000fe4000f8ec03f */
[----:B------:R-:W-:Y:S02]  /*0d80*/  ULOP3.LUT UR5, UR5, 0x3fff, URZ, 0xc0, !UPT ;  /* 0x00003fff05057892 */ /* 0x000fe4000f8ec03f */
[----:B------:R-:W-:-:S02]  /*0d90*/  ULOP3.LUT UR8, UR4, 0x10000, URZ, 0xfc, !UPT ;  /* 0x0001000004087892 */ /* 0x000fc4000f8efc3f */
[----:B------:R-:W-:Y:S01]  /*0da0*/  ULOP3.LUT UR9, UR5, 0x1000000, URZ, 0xfc, !UPT ;  /* 0x0100000005097892 */ /* 0x000fe2000f8efc3f */
[----:B------:R-:W-:Y:S02]  /*0db0*/  UMOV UR7, 0x40000040 ;  /* 0x4000004000077882 */ /* 0x000fe40000000000 */
[----:B------:R-:W-:Y:S02]  /*0dc0*/  UMOV UR5, 0x80000020 ;  /* 0x8000002000057882 */ /* 0x000fe40000000000 */
[----:B------:R-:W-:Y:S02]  /*0dd0*/  UMOV UR4, UR8 ;  /* 0x0000000800047c82 */ /* 0x000fe40008000000 */
[----:B------:R-:W-:Y:S02]  /*0de0*/  UMOV UR6, UR9 ;  /* 0x0000000900067c82 */ /* 0x000fe40008000000 */
[----:B------:R-:W-:Y:S01]  /*0df0*/  HGMMA.64x128x16.F32 R88, gdesc[UR4].tnspB, RZ, !UPT ;  /* 0x41e00000045879f0 */ /* 0x000fe2000c7008ff */
[----:B------:R-:W-:Y:S01]  /*0e00*/  UIADD3 UR4, UR8, 0x100, URZ ;  /* 0x0000010008047890 */ /* 0x000fe2000fffe03f */
[----:B------:R-:W-:-:S10]  /*0e10*/  UMOV UR5, 0x80000020 ;  /* 0x8000002000057882 */ /* 0x000fd40000000000 */
[----:B------:R-:W-:Y:S01]  /*0e20*/  HGMMA.64x128x16.F32 R24, gdesc[UR4].tnspB, RZ, !UPT ;  /* 0x41e00000041879f0 */ /* 0x000fe2000c7008ff */
[----:B------:R-:W-:Y:S02]  /*0e30*/  UIADD3 UR4, UR8, 0x2, URZ ;  /* 0x0000000208047890 */ /* 0x000fe4000fffe03f */
[----:B------:R-:W-:Y:S01]  /*0e40*/  UIADD3 UR6, UR9, 0x80, URZ ;  /* 0x0000008009067890 */ /* 0x000fe2000fffe03f */
[----:B------:R-:W-:Y:S01]  /*0e50*/  UMOV UR5, 0x80000020 ;  /* 0x8000002000057882 */ /* 0x000fe20000000000 */
[----:B------:R-:W-:-:S07]  /*0e60*/  UMOV UR7, 0x40000040 ;  /* 0x4000004000077882 */ /* 0x000fce0000000000 */
[----:B------:R-:W-:Y:S01]  /*0e70*/  HGMMA.64x128x16.F32 R88, gdesc[UR4].tnspB, R88 ;  /* 0x41e00000045879f0 */ /* 0x000fe20008700858 */
[----:B------:R-:W-:Y:S01]  /*0e80*/  UIADD3 UR4, UR8, 0x102, URZ ;  /* 0x0000010208047890 */ /* 0x000fe2000fffe03f */
[----:B------:R-:W-:-:S10]  /*0e90*/  UMOV UR5, 0x80000020 ;  /* 0x8000002000057882 */ /* 0x000fd40000000000 */
[----:B------:R-:W-:Y:S01]  /*0ea0*/  HGMMA.64x128x16.F32 R24, gdesc[UR4].tnspB, R24, gsb0 ;  /* 0x41e00000041879f0 */ /* 0x000fe20008000818 */
[----:B------:R-:W-:-:S05]  /*0eb0*/  UMOV UR4, 0x1 ;  /* 0x0000000100047882 */ /* 0x000fca0000000000 */
.L_x_11:
[----:B--2---:R-:W-:-:S05]  /*0ec0*/  VIMNMX R3, R2, 0x1, PT ;  /* 0x0000000102037848 */ /* 0x004fca0003fe0100 */
[----:B------:R-:W-:-:S05]  /*0ed0*/  IMAD.IADD R4, R2, 0x1, -R3 ;  /* 0x0000000102047824 */ /* 0x000fca00078e0a03 */
[----:B------:R-:W-:-:S13]  /*0ee0*/  ISETP.GE.AND P1, PT, R4, 0x1, PT ;  /* 0x000000010400780c */ /* 0x000fda0003f26270 */
[----:B------:R-:W-:Y:S05]  /*0ef0*/  @!P1 BRA `(.L_x_14) ;  /* 0x0000000400089947 */ /* 0x000fea0003800000 */
[----:B------:R-:W2:Y:S01]  /*0f00*/  S2UR UR6, SR_CgaCtaId ;  /* 0x00000000000679c3 */ /* 0x000ea20000008800 */
[----:B------:R-:W-:Y:S01]  /*0f10*/  UMOV UR5, 0x400 ;  /* 0x0000040000057882 */ /* 0x000fe20000000000 */
[----:B------:R-:W-:Y:S01]  /*0f20*/  LOP3.LUT R7, R0, 0x1, RZ, 0xfc, !PT ;  /* 0x0000000100077812 */ /* 0x000fe200078efcff */
[----:B------:R-:W-:Y:S01]  /*0f30*/  IMAD.MOV.U32 R5, RZ, RZ, RZ ;  /* 0x000000ffff057224 */ /* 0x000fe200078e00ff */
[----:B------:R-:W-:Y:S01]  /*0f40*/  UISETP.NE.U32.AND UP0, UPT, UR4, URZ, UPT ;  /* 0x0000003f0400728c */ /* 0x000fe2000bf05070 */
[----:B------:R-:W-:Y:S01]  /*0f50*/  IMAD.MOV.U32 R2, RZ, RZ, R4 ;  /* 0x000000ffff027224 */ /* 0x000fe200078e0004 */
[----:B--2---:R-:W-:-:S04]  /*0f60*/  ULEA UR14, UR6, UR5, 0x18 ;  /* 0x00000005060e7291 */ /* 0x004fc8000f8ec03f */
[----:B------:R-:W-:Y:S02]  /*0f70*/  UIADD3 UR6, UR14, 0x1c000, URZ ;  /* 0x0001c0000e067890 */ /* 0x000fe4000fffe03f */
[----:B------:R-:W-:Y:S02]  /*0f80*/  USHF.R.U32.HI UR5, URZ, 0x4, UR14 ;  /* 0x000000043f057899 */ /* 0x000fe4000801160e */
[----:B------:R-:W-:Y:S02]  /*0f90*/  USHF.R.U32.HI UR6, URZ, 0x4, UR6 ;  /* 0x000000043f067899 */ /* 0x000fe40008011606 */
[----:B------:R-:W-:Y:S02]  /*0fa0*/  ULOP3.LUT UR5, UR5, 0x3fff, URZ, 0xc0, !UPT ;  /* 0x00003fff05057892 */ /* 0x000fe4000f8ec03f */
[----:B------:R-:W-:Y:S02]  /*0fb0*/  ULOP3.LUT UR6, UR6, 0x3fff, URZ, 0xc0, !UPT ;  /* 0x00003fff06067892 */ /* 0x000fe4000f8ec03f */
[----:B------:R-:W-:-:S02]  /*0fc0*/  ULOP3.LUT UR15, UR5, 0x10000, URZ, 0xfc, !UPT ;  /* 0x00010000050f7892 */ /* 0x000fc4000f8efc3f */
[----:B------:R-:W-:Y:S01]  /*0fd0*/  ULOP3.LUT UR16, UR6, 0x1000000, URZ, 0xfc, !UPT ;  /* 0x0100000006107892 */ /* 0x000fe2000f8efc3f */
[----:B------:R-:W-:-:S11]  /*0fe0*/  UMOV UR5, URZ ;  /* 0x0000003f00057c82 */ /* 0x000fd60008000000 */
.L_x_19:
[----:B------:R-:W-:-:S13]  /*0ff0*/  ISETP.NE.AND P2, PT, R7, 0x3, PT ;  /* 0x000000030700780c */ /* 0x000fda0003f45270 */
[----:B--2---:R-:W-:Y:S05]  /*1000*/  @!P2 BRA `(.L_x_15) ;  /* 0x000000000004a947 */ /* 0x004fea0003800000 */
[----:B------:R-:W-:Y:S01]  /*1010*/  BPT.TRAP 0x1 ;  /* 0x000000040000795c */ /* 0x000fe20000300000 */
.L_x_15:
[----:B------:R-:W-:Y:S01]  /*1020*/  SHF.L.U32 R3, R5, 0x1f, RZ ;  /* 0x0000001f05037819 */ /* 0x000fe200000006ff */
[----:B------:R-:W-:-:S12]  /*1030*/  ULEA UR6, UR4, UR14, 0x3 ;  /* 0x0000000e04067291 */ /* 0x000fd8000f8e183f */
.L_x_16:
[----:B--2---:R-:W-:-:S04]  /*1040*/  IMAD.U32 R6, RZ, RZ, UR6 ;  /* 0x00000006ff067e24 */ /* 0x004fc8000f8e00ff */
[----:B------:R2:W3:Y:S03]  /*1050*/  SYNCS.PHASECHK.TRANS64.TRYWAIT P1, [R6+URZ+0x38000], R3 ;  /* 0x03800003060075a7 */ /* 0x0004e6000802017f */
[----:B---3--:R-:W-:Y:S05]  /*1060*/  @!P1 NANOSLEEP.SYNCS 0x989680 ;  /* 0x009896800000995d */ /* 0x008fea0003900000 */
[----:B------:R-:W3:Y:S02]  /*1070*/  @!P1 SYNCS.PHASECHK.TRANS64 P1, [R6+URZ+0x38000], R3 ;  /* 0x03800003060095a7 */ /* 0x000ee4000802007f */
[----:B---3--:R-:W-:Y:S05]  /*1080*/  @!P1 BRA `(.L_x_16) ;  /* 0xfffffffc00ec9947 */ /* 0x008fea000383ffff */
[----:B------:R-:W-:Y:S01]  /*1090*/  ULEA UR6, UR4, UR15, 0x9 ;  /* 0x0000000f04067291 */ /* 0x000fe2000f8e483f */
[----:B------:R-:W-:Y:S01]  /*10a0*/  WARPGROUP.ARRIVE ;  /* 0x00000000000079c5 */ /* 0x000fe20000000000 */
[----:B------:R-:W-:Y:S01]  /*10b0*/  ULEA UR7, UR4, UR16, 0x9 ;  /* 0x0000001004077291 */ /* 0x000fe2000f8e483f */
[----:B------:R-:W-:Y:S01]  /*10c0*/  UMOV UR9, 0x80000020 ;  /* 0x8000002000097882 */ /* 0x000fe20000000000 */
[----:B------:R-:W-:-:S03]  /*10d0*/  UMOV UR11, 0x40000040 ;  /* 0x40000040000b7882 */ /* 0x000fc60000000000 */
[----:B------:R-:W-:Y:S02]  /*10e0*/  UMOV UR8, UR6 ;  /* 0x0000000600087c82 */ /* 0x000fe40008000000 */
[----:B------:R-:W-:Y:S02]  /*10f0*/  UMOV UR10, UR7 ;  /* 0x00000007000a7c82 */ /* 0x000fe40008000000 */
[----:B------:R-:W-:Y:S01]  /*1100*/  HGMMA.64x128x16.F32 R88, gdesc[UR8].tnspB, R88, UP0 ;  /* 0x41e00000085879f0 */ /* 0x000fe2000bf00858 */
[----:B------:R-:W-:Y:S01]  /*1110*/  UIADD3 UR8, UR6, 0x100, URZ ;  /* 0x0000010006087890 */ /* 0x000fe2000fffe03f */
[----:B------:R-:W-:-:S10]  /*1120*/  UMOV UR9, 0x80000020 ;  /* 0x8000002000097882 */ /* 0x000fd40000000000 */
[----:B------:R-:W-:Y:S01]  /*1130*/  HGMMA.64x128x16.F32 R24, gdesc[UR8].tnspB, R24, UP0 ;  /* 0x41e00000081879f0 */ /* 0x000fe2000bf00818 */
[----:B------:R-:W-:Y:S02]  /*1140*/  UIADD3 UR8, UR6, 0x2, URZ ;  /* 0x0000000206087890 */ /* 0x000fe4000fffe03f */
[----:B------:R-:W-:Y:S01]  /*1150*/  UIADD3 UR10, UR7, 0x80, URZ ;  /* 0x00000080070a7890 */ /* 0x000fe2000fffe03f */
[----:B------:R-:W-:Y:S01]  /*1160*/  UMOV UR9, 0x80000020 ;  /* 0x8000002000097882 */ /* 0x000fe20000000000 */
[----:B------:R-:W-:-:S07]  /*1170*/  UMOV UR11, 0x40000040 ;  /* 0x40000040000b7882 */ /* 0x000fce0000000000 */
[----:B------:R-:W-:Y:S01]  /*1180*/  HGMMA.64x128x16.F32 R88, gdesc[UR8].tnspB, R88 ;  /* 0x41e00000085879f0 */ /* 0x000fe20008700858 */
[----:B------:R-:W-:Y:S01]  /*1190*/  UIADD3 UR8, UR6, 0x102, URZ ;  /* 0x0000010206087890 */ /* 0x000fe2000fffe03f */
[----:B------:R-:W-:-:S10]  /*11a0*/  UMOV UR9, 0x80000020 ;  /* 0x8000002000097882 */ /* 0x000fd40000000000 */
[----:B------:R-:W-:Y:S03]  /*11b0*/  HGMMA.64x128x16.F32 R24, gdesc[UR8].tnspB, R24, gsb0 ;  /* 0x41e00000081879f0 */ /* 0x000fe60008000818 */
[----:B------:R-:W-:Y:S02]  /*11c0*/  WARPGROUP.DEPBAR.LE gsb0, 0x1 ;  /* 0x00008000000079c5 */ /* 0x000fe40000010100 */
[----:B------:R-:W-:Y:S05]  /*11d0*/  @!P2 BRA `(.L_x_17) ;  /* 0x000000000004a947 */ /* 0x000fea0003800000 */
[----:B------:R-:W-:Y:S01]  /*11e0*/  BPT.TRAP 0x1 ;  /* 0x000000040000795c */ /* 0x000fe20000300000 */
.L_x_17:
[----:B------:R-:W-:Y:S01]  /*11f0*/  ULEA UR6, UR5, UR14, 0x3 ;  /* 0x0000000e05067291 */ /* 0x000fe2000f8e183f */
[----:B------:R-:W-:-:S03]  /*1200*/  ISETP.GT.U32.AND P1, PT, R0, 0x1, PT ;  /* 0x000000010000780c */ /* 0x000fc60003f24070 */
[----:B------:R-:W-:-:S04]  /*1210*/  UIADD3 UR6, UR6, 0x38070, URZ ;  /* 0x0003807006067890 */ /* 0x000fc8000fffe03f */
[----:B------:R-:W-:-:S09]  /*1220*/  UPRMT UR6, URZ, 0x654, UR6 ;  /* 0x000006543f067896 */ /* 0x000fd20008000006 */
[----:B------:R-:W-:Y:S01]  /*1230*/  SYNCS.ARRIVE.TRANS64.RED.A1T0 RZ, [UR6], RZ ;  /* 0x000000ffffff79a7 */ /* 0x000fe20008100406 */
[----:B------:R-:W-:Y:S05]  /*1240*/  @P1 BRA `(.L_x_18) ;  /* 0x0000000000041947 */ /* 0x000fea0003800000 */
[----:B------:R-:W-:Y:S01]  /*1250*/  BPT.TRAP 0x1 ;  /* 0x000000040000795c */ /* 0x000fe20000300000 */
.L_x_18:
[----:B------:R-:W-:Y:S01]  /*1260*/  UIADD3 UR4, UR4, 0x1, URZ ;  /* 0x0000000104047890 */ /* 0x000fe2000fffe03f */
[C---:B------:R-:W-:Y:S01]  /*1270*/  ISETP.GT.AND P1, PT, R2.reuse, 0x1, PT ;  /* 0x000000010200780c */ /* 0x040fe20003f24270 */
[----:B------:R-:W-:Y:S01]  /*1280*/  UIADD3 UR5, UR5, 0x1, URZ ;  /* 0x0000000105057890 */ /* 0x000fe2000fffe03f */
[----:B------:R-:W-:Y:S01]  /*1290*/  VIADD R2, R2, 0xffffffff ;  /* 0xffffffff02027836 */ /* 0x000fe20000000000 */
[----:B------:R-:W-:Y:S02]  /*12a0*/  UISETP.NE.AND UP0, UPT, UR4, 0xe, UPT ;  /* 0x0000000e0400788c */ /* 0x000fe4000bf05270 */
[----:B------:R-:W-:Y:S02]  /*12b0*/  UISETP.NE.AND UP1, UPT, UR5, 0xe, UPT ;  /* 0x0000000e0500788c */ /* 0x000fe4000bf25270 */
[----:B------:R-:W-:Y:S02]  /*12c0*/  USEL UR6, URZ, 0x1, UP0 ;  /* 0x000000013f067887 */ /* 0x000fe40008000000 */
[----:B------:R-:W-:-:S02]  /*12d0*/  USEL UR4, UR4, URZ, UP0 ;  /* 0x0000003f04047287 */ /* 0x000fc40008000000 */
[----:B------:R-:W-:Y:S02]  /*12e0*/  USEL UR5, UR5, URZ, UP1 ;  /* 0x0000003f05057287 */ /* 0x000fe40008800000 */
[----:B------:R-:W-:Y:S01]  /*12f0*/  UPLOP3.LUT UP0, UPT, UPT, UPT, UPT, 0x80, 0x0 ;  /* 0x000000000000789c */ /* 0x000fe20003f0f070 */
[----:B------:R-:W-:Y:S01]  /*1300*/  LOP3.LUT R5, R5, UR6, RZ, 0x3c, !PT ;  /* 0x0000000605057c12 */ /* 0x000fe2000f8e3cff */
[----:B------:R-:W-:Y:S09]  /*1310*/  @P1 BRA `(.L_x_19) ;  /* 0xfffffffc00341947 */ /* 0x000ff2000383ffff */
.L_x_14:
[----:B------:R-:W-:Y:S02]  /*1320*/  WARPGROUP.DEPBAR.LE gsb0, 0x0 ;  /* 0x00008000000079c5 */ /* 0x000fe40000010000 */
[----:B------:R-:W-:Y:S05]  /*1330*/  @!P0 BRA `(.L_x_20) ;  /* 0x0000000000488947 */ /* 0x000fea0003800000 */
[----:B------:R-:W-:-:S04]  /*1340*/  LOP3.LUT R2, R0, 0x1, RZ, 0xfc, !PT ;  /* 0x0000000100027812 */ /* 0x000fc800078efcff */
[----:B------:R-:W-:-:S13]  /*1350*/  ISETP.NE.AND P0, PT, R2, 0x3, PT ;  /* 0x000000030200780c */ /* 0x000fda0003f05270 */
[----:B------:R-:W-:Y:S05]  /*1360*/  @!P0 BRA `(.L_x_21) ;  /* 0x0000000000048947 */ /* 0x000fea0003800000 */
[----:B------:R-:W-:Y:S01]  /*1370*/  BPT.TRAP 0x1 ;  /* 0x000000040000795c */ /* 0x000fe20000300000 */
.L_x_21:
[----:B------:R-:W3:Y:S01]  /*1380*/  S2R R5, SR_CgaCtaId ;  /* 0x0000000000057919 */ /* 0x000ee20000008800 */
[----:B------:R-:W-:Y:S02]  /*1390*/  SHF.R.U32.HI R2, RZ, 0x1, R4 ;  /* 0x00000001ff027819 */ /* 0x000fe40000011604 */
[----:B------:R-:W-:-:S03]  /*13a0*/  ISETP.GT.U32.AND P0, PT, R0, 0x1, PT ;  /* 0x000000010000780c */ /* 0x000fc60003f04070 */
[----:B--2---:R-:W-:Y:S01]  /*13b0*/  IMAD.WIDE.U32 R2, R2, -0x6db6db6d, RZ ;  /* 0x9249249302027825 */ /* 0x004fe200078e00ff */
[----:B------:R-:W-:-:S04]  /*13c0*/  MOV R2, 0x400 ;  /* 0x0000040000027802 */ /* 0x000fc80000000f00 */
[----:B------:R-:W-:-:S05]  /*13d0*/  SHF.R.U32.HI R3, RZ, 0x2, R3 ;  /* 0x00000002ff037819 */ /* 0x000fca0000011603 */
[----:B------:R-:W-:Y:S01]  /*13e0*/  IMAD R4, R3, -0xe, R4 ;  /* 0xfffffff203047824 */ /* 0x000fe200078e0204 */
[----:B---3--:R-:W-:-:S05]  /*13f0*/  LEA R5, R5, R2, 0x18 ;  /* 0x0000000205057211 */ /* 0x008fca00078ec0ff */
[----:B------:R-:W-:-:S04]  /*1400*/  IMAD R4, R4, 0x8, R5 ;  /* 0x0000000804047824 */ /* 0x000fc800078e0205 */
[----:B------:R-:W-:-:S05]  /*1410*/  VIADD R4, R4, 0x38070 ;  /* 0x0003807004047836 */ /* 0x000fca0000000000 */
[----:B------:R-:W-:-:S04]  /*1420*/  PRMT R4, RZ, 0x654, R4 ;  /* 0x00000654ff047816 */ /* 0x000fc80000000004 */
[----:B------:R3:W-:Y:S01]  /*1430*/  SYNCS.ARRIVE.TRANS64.RED.A1T0 RZ, [R4+URZ], RZ ;  /* 0x000000ff04ff79a7 */ /* 0x0007e2000810043f */
[----:B------:R-:W-:Y:S05]  /*1440*/  @P0 BRA `(.L_x_20) ;  /* 0x0000000000040947 */ /* 0x000fea0003800000 */
[----:B------:R-:W-:Y:S01]  /*1450*/  BPT.TRAP 0x1 ;  /* 0x000000040000795c */ /* 0x000fe20000300000 */
.L_x_20:
[----:B--2---:R-:W2:Y:S01]  /*1460*/  S2R R3, SR_TID.X ;  /* 0x0000000000037919 */ /* 0x004ea20000002100 */
[----:B------:R-:W-:Y:S01]  /*1470*/  ULDC.64 UR4, c[0x0][0x280] ;  /* 0x0000a00000047ab9 */ /* 0x000fe20000000a00 */
[----:B------:R-:W4:Y:S01]  /*1480*/  S2R R6, SR_CTAID.Y ;  /* 0x0000000000067919 */ /* 0x000f220000002600 */
[----:B------:R-:W3:Y:S01]  /*1490*/  S2R R15, SR_CTAID.X ;  /* 0x00000000000f7919 */ /* 0x000ee20000002500 */
[----:B--2---:R-:W-:-:S04]  /*14a0*/  SHF.R.S32.HI R0, RZ, 0x1f, R3 ;  /* 0x0000001fff007819 */ /* 0x004fc80000011403 */
[----:B------:R-:W-:Y:S01]  /*14b0*/  LEA.HI R0, R0, R3, RZ, 0x7 ;  /* 0x0000000300007211 */ /* 0x000fe200078f38ff */
[----:B----4-:R-:W-:-:S03]  /*14c0*/  IMAD.SHL.U32 R6, R6, 0x80, RZ ;  /* 0x0000008006067824 */ /* 0x010fc600078e00ff */
[----:B------:R-:W-:Y:S01]  /*14d0*/  LOP3.LUT R0, R0, 0xffffff80, RZ, 0xc0, !PT ;  /* 0xffffff8000007812 */ /* 0x000fe200078ec0ff */
[----:B---3--:R-:W-:Y:S01]  /*14e0*/  IMAD.SHL.U32 R4, R15, 0x80, RZ ;  /* 0x000000800f047824 */ /* 0x008fe200078e00ff */
[----:B------:R-:W-:-:S03]  /*14f0*/  ISETP.GE.AND P0, PT, R6, UR5, PT ;  /* 0x0000000506007c0c */ /* 0x000fc6000bf06270 */
[----:B------:R-:W-:Y:S01]  /*1500*/  IMAD.IADD R0, R3, 0x1, -R0 ;  /* 0x0000000103007824 */ /* 0x000fe200078e0a00 */
[----:B------:R-:W-:-:S04]  /*1510*/  ISETP.GE.OR P0, PT, R4, UR4, P0 ;  /* 0x0000000404007c0c */ /* 0x000fc80008706670 */
[----:B------:R-:W-:-:S04]  /*1520*/  SHF.R.S32.HI R3, RZ, 0x1f, R0 ;  /* 0x0000001fff037819 */ /* 0x000fc80000011400 */
[----:B------:R-:W-:-:S04]  /*1530*/  LEA.HI R2, R3, R0, RZ, 0x2 ;  /* 0x0000000003027211 */ /* 0x000fc800078f10ff */
[--C-:B------:R-:W-:Y:S02]  /*1540*/  SHF.R.S32.HI R10, RZ, 0x2, R2.reuse ;  /* 0x00000002ff0a7819 */ /* 0x100fe40000011402 */
[----:B------:R-:W-:-:S04]  /*1550*/  SHF.R.S32.HI R5, RZ, 0x1f, R2 ;  /* 0x0000001fff057819 */ /* 0x000fc80000011402 */
[----:B------:R-:W-:-:S04]  /*1560*/  LEA.HI R5, R5, R10, RZ, 0x3 ;  /* 0x0000000a05057211 */ /* 0x000fc800078f18ff */
[----:B------:R-:W-:Y:S01]  /*1570*/  LOP3.LUT R11, R5, 0xfffffff8, RZ, 0xc0, !PT ;  /* 0xfffffff8050b7812 */ /* 0x000fe200078ec0ff */
[----:B------:R-:W-:Y:S06]  /*1580*/  @P0 EXIT ;  /* 0x000000000000094d */ /* 0x000fec0003800000 */
[----:B------:R-:W2:Y:S01]  /*1590*/  LDC.64 R16, c[0x0][0x658] ;  /* 0x00019600ff107b82 */ /* 0x000ea20000000a00 */
[----:B------:R-:W-:Y:S01]  /*15a0*/  IMAD.IADD R10, R10, 0x1, -R11 ;  /* 0x000000010a0a7824 */ /* 0x000fe200078e0a0b */
[----:B------:R-:W-:Y:S02]  /*15b0*/  LOP3.LUT R5, R2, 0x7ffffffc, RZ, 0xc0, !PT ;  /* 0x7ffffffc02057812 */ /* 0x000fe400078ec0ff */
[----:B------:R-:W-:Y:S02]  /*15c0*/  LEA.HI R3, R3, R0, RZ, 0x5 ;  /* 0x0000000003037211 */ /* 0x000fe400078f28ff */
[----:B------:R-:W-:Y:S01]  /*15d0*/  SHF.R.S32.HI R11, RZ, 0x1f, R10 ;  /* 0x0000001fff0b7819 */ /* 0x000fe2000001140a */
[----:B------:R-:W-:Y:S01]  /*15e0*/  IMAD.IADD R5, R0, 0x1, -R5 ;  /* 0x0000000100057824 */ /* 0x000fe200078e0a05 */
[----:B------:R-:W-:Y:S02]  /*15f0*/  SHF.R.S32.HI R13, RZ, 0x5, R3 ;  /* 0x00000005ff0d7819 */ /* 0x000fe40000011403 */
[----:B0----5:R-:W-:Y:S01]  /*1600*/  FSETP.NEU.AND P1, PT, R9, RZ, PT ;  /* 0x000000ff0900720b */ /* 0x021fe20003f2d000 */
[----:B------:R-:W-:-:S02]  /*1610*/  IMAD.SHL.U32 R7, R5, 0x2, RZ ;  /* 0x0000000205077824 */ /* 0x000fc400078e00ff */
[----:B------:R-:W-:-:S03]  /*1620*/  IMAD.WIDE R2, R15, 0x80, R10 ;  /* 0x000000800f027825 */ /* 0x000fc600078e020a */
[----:B------:R-:W-:Y:S01]  /*1630*/  SHF.R.S32.HI R11, RZ, 0x1f, R7 ;  /* 0x0000001fff0b7819 */ /* 0x000fe20000011407 */
[C---:B------:R-:W-:Y:S01]  /*1640*/  IMAD R5, R13.reuse, -0x10, -R4 ;  /* 0xfffffff00d057824 */ /* 0x040fe200078e0a04 */
[C---:B------:R-:W-:Y:S01]  /*1650*/  IADD3 R4, P0, R6.reuse, R7, RZ ;  /* 0x0000000706047210 */ /* 0x040fe20007f1e0ff */
[----:B------:R-:W-:Y:S01]  /*1660*/  IMAD.WIDE R2, R13, 0x10, R2 ;  /* 0x000000100d027825 */ /* 0x000fe200078e0202 */
[----:B------:R-:W-:Y:S02]  /*1670*/  IADD3 R0, -R7, UR5, -R6 ;  /* 0x0000000507007c10 */ /* 0x000fe4000fffe906 */
[----:B------:R-:W-:Y:S02]  /*1680*/  IADD3 R10, R5, UR4, -R10 ;  /* 0x00000004050a7c10 */ /* 0x000fe4000fffe80a */
[----:B------:R-:W-:Y:S01]  /*1690*/  LEA.HI.X.SX32 R5, R6, R11, 0x1, P0 ;  /* 0x0000000b06057211 */ /* 0x000fe200000f0eff */
[-C--:B--2---:R-:W-:Y:S01]  /*16a0*/  IMAD R6, R3, R16.reuse, RZ ;  /* 0x0000001003067224 */ /* 0x084fe200078e02ff */
[----:B------:R-:W-:Y:S01]  /*16b0*/  ISETP.GT.AND P2, PT, R10, RZ, PT ;  /* 0x000000ff0a00720c */ /* 0x000fe20003f44270 */
[C---:B------:R-:W-:Y:S01]  /*16c0*/  IMAD.SHL.U32 R21, R16.reuse, 0x8, RZ ;  /* 0x0000000810157824 */ /* 0x040fe200078e00ff */
[----:B------:R-:W-:Y:S01]  /*16d0*/  SHF.L.U64.HI R20, R16, 0x3, R17 ;  /* 0x0000000310147819 */ /* 0x000fe20000010211 */
[----:B------:R-:W-:Y:S01]  /*16e0*/  IMAD.WIDE.U32 R14, R2, R16, R4 ;  /* 0x00000010020e7225 */ /* 0x000fe200078e0004 */
[----:B------:R-:W-:-:S02]  /*16f0*/  SHF.L.U64.HI R11, R16, 0x6, R17 ;  /* 0x00000006100b7819 */ /* 0x000fc40000010211 */
[----:B------:R-:W-:Y:S01]  /*1700*/  ISETP.GT.AND P0, PT, R0, RZ, P2 ;  /* 0x000000ff0000720c */ /* 0x000fe20001704270 */
[----:B------:R-:W-:Y:S02]  /*1710*/  IMAD R19, R2, R17, R6 ;  /* 0x0000001102137224 */ /* 0x000fe400078e0206 */
[----:B------:R-:W-:Y:S02]  /*1720*/  IMAD.SHL.U32 R16, R16, 0x40, RZ ;  /* 0x0000004010107824 */ /* 0x000fe400078e00ff */
[----:B------:R-:W-:Y:S01]  /*1730*/  IMAD.IADD R19, R15, 0x1, R19 ;  /* 0x000000010f137824 */ /* 0x000fe200078e0213 */
[----:B------:R-:W-:Y:S07]  /*1740*/  @!P1 BRA `(.L_x_22) ;  /* 0x0000005000dc9947 */ /* 0x000fee0003800000 */
[----:B------:R-:W-:Y:S01]  /*1750*/  ULDC.64 UR6, c[0x0][0x630] ;  /* 0x00018c0000067ab9 */ /* 0x000fe20000000a00 */
[----:B------:R-:W-:Y:S01]  /*1760*/  ULDC.64 UR8, c[0x0][0x628] ;  /* 0x00018a0000087ab9 */ /* 0x000fe20000000a00 */
[----:B------:R-:W-:Y:S01]  /*1770*/  IMAD R17, R3, UR6, RZ ;  /* 0x0000000603117c24 */ /* 0x000fe2000f8e02ff */
[----:B------:R-:W-:Y:S01]  /*1780*/  ULDC.64 UR4, c[0x0][0x650] ;  /* 0x0001940000047ab9 */ /* 0x000fe20000000a00 */
[----:B------:R-:W-:-:S04]  /*1790*/  IMAD.WIDE.U32 R6, R2, UR6, R4 ;  /* 0x0000000602067c25 */ /* 0x000fc8000f8e0004 */
[----:B------:R-:W-:Y:S01]  /*17a0*/  IMAD R17, R2, UR7, R17 ;  /* 0x0000000702117c24 */ /* 0x000fe2000f8e0211 */
[----:B------:R-:W-:-:S03]  /*17b0*/  LEA R12, P1, R6, UR8, 0x1 ;  /* 0x00000008060c7c11 */ /* 0x000fc6000f8208ff */
[----:B------:R-:W-:-:S05]  /*17c0*/  IMAD.IADD R7, R7, 0x1, R17 ;  /* 0x0000000107077824 */ /* 0x000fca00078e0211 */
[----:B------:R-:W-:-:S05]  /*17d0*/  LEA.HI.X R13, R6, UR9, R7, 0x1, P1 ;  /* 0x00000009060d7c11 */ /* 0x000fca00088f0c07 */
[----:B------:R-:W2:Y:S01]  /*17e0*/  @P0 LDG.E.LTC128B.U16 R15, desc[UR12][R12.64] ;  /* 0x0000000c0c0f0981 */ /* 0x000ea2000c1e1520 */
[----:B------:R-:W-:Y:S01]  /*17f0*/  ISETP.GT.AND P1, PT, R0, 0x1, P2 ;  /* 0x000000010000780c */ /* 0x000fe20001724270 */
[----:B------:R-:W-:Y:S01]  /*1800*/  BSSY B0, `(.L_x_23) ;  /* 0x000000b000007945 */ /* 0x000fe20003800000 */
[----:B--2---:R-:W-:-:S05]  /*1810*/  HADD2.F32 R6, -RZ, R15.H0_H0 ;  /* 0x2000000fff067230 */ /* 0x004fca0000004100 */
[----:B------:R-:W-:Y:S01]  /*1820*/  FMUL R7, R6, R9 ;  /* 0x0000000906077220 */ /* 0x000fe20000400000 */
[----:B------:R-:W-:-:S03]  /*1830*/  LEA R6, P3, R14, UR4, 0x1 ;  /* 0x000000040e067c11 */ /* 0x000fc6000f8608ff */
[----:B-1----:R-:W-:Y:S01]  /*1840*/  FFMA R7, R88, R8, R7 ;  /* 0x0000000858077223 */ /* 0x002fe20000000007 */
[----:B------:R-:W-:-:S04]  /*1850*/  PRMT R88, R15, 0x7610, R88 ;  /* 0x000076100f587816 */ /* 0x000fc80000000058 */
[----:B------:R-:W-:Y:S02]  /*1860*/  F2FP.F16.F32.PACK_AB R18, RZ, R7 ;  /* 0x00000007ff12723e */ /* 0x000fe400000000ff */
[----:B------:R-:W-:-:S05]  /*1870*/  LEA.HI.X R7, R14, UR5, R19, 0x1, P3 ;  /* 0x000000050e077c11 */ /* 0x000fca00098f0c13 */
[----:B------:R0:W-:Y:S01]  /*1880*/  @P0 STG.E.U16 desc[UR12][R6.64], R18 ;  /* 0x0000001206000986 */ /* 0x0001e2000c10150c */
[----:B------:R-:W-:Y:S05]  /*1890*/  @!P1 BRA `(.L_x_24) ;  /* 0x0000000000049947 */ /* 0x000fea0003800000 */
[----:B------:R1:W5:Y:S02]  /*18a0*/  LDG.E.LTC128B.U16 R88, desc[UR12][R12.64+0x2] ;  /* 0x0000020c0c587981 */ /* 0x000364000c1e1520 */
.L_x_24:
[----:B------:R-:W-:Y:S05]  /*18b0*/  BSYNC B0 ;  /* 0x0000000000007941 */ /* 0x000fea0003800000 */
.L_x_23:
[----:B------:R-:W-:Y:S01]  /*18c0*/  USHF.L.U32 UR4, UR6, 0x3, URZ ;  /* 0x0000000306047899 */ /* 0x000fe2000800063f */
[----:B0----5:R-:W-:Y:S01]  /*18d0*/  HADD2.F32 R18, -RZ, R88.H0_H0 ;  /* 0x20000058ff127230 */ /* 0x021fe20000004100 */
[----:B------:R-:W-:Y:S01]  /*18e0*/  USHF.L.U64.HI UR5, UR6, 0x3, UR7 ;  /* 0x0000000306057899 */ /* 0x000fe20008010207 */
[----:B------:R-:W-:-:S03]  /*18f0*/  ISETP.GT.AND P0, PT, R10, 0x8, PT ;  /* 0x000000080a00780c */ /* 0x000fc60003f04270 */
[----:B------:R-:W-:Y:S02]  /*1900*/  IMAD.U32 R14, RZ, RZ, UR4 ;  /* 0x00000004ff0e7e24 */ /* 0x000fe4000f8e00ff */
[----:B------:R-:W-:Y:S01]  /*1910*/  FMUL R22, R18, R9 ;  /* 0x0000000912167220 */ /* 0x000fe20000400000 */
[----:B------:R-:W-:Y:S01]  /*1920*/  IMAD.U32 R15, RZ, RZ, UR5 ;  /* 0x00000005ff0f7e24 */ /* 0x000fe2000f8e00ff */
[----:B------:R-:W-:Y:S02]  /*1930*/  ISETP.GT.AND P3, PT, R0, RZ, P0 ;  /* 0x000000ff0000720c */ /* 0x000fe40000764270 */
[----:B------:R-:W-:Y:S01]  /*1940*/  FFMA R22, R89, R8, R22 ;  /* 0x0000000859167223 */ /* 0x000fe20000000016 */
[----:B------:R-:W-:-:S04]  /*1950*/  IMAD.WIDE.U32 R18, R2, UR6, R14 ;  /* 0x0000000602127c25 */ /* 0x000fc8000f8e000e */
[----:B------:R-:W-:Y:S02]  /*1960*/  F2FP.F16.F32.PACK_AB R89, RZ, R22 ;  /* 0x00000016ff59723e */ /* 0x000fe400000000ff */
[----:B------:R-:W-:-:S03]  /*1970*/  IADD3 R23, P4, R4, R18, RZ ;  /* 0x0000001204177210 */ /* 0x000fc60007f9e0ff */
[----:B------:R0:W-:Y:S01]  /*1980*/  @P1 STG.E.U16 desc[UR12][R6.64+0x2], R89 ;  /* 0x0000025906001986 */ /* 0x0001e2000c10150c */
[----:B------:R-:W-:Y:S02]  /*1990*/  IADD3.X R22, R5, R17, R19, P4, !PT ;  /* 0x0000001105167210 */ /* 0x000fe400027fe413 */
[----:B------:R-:W-:-:S04]  /*19a0*/  LEA R18, P4, R23, UR8, 0x1 ;  /* 0x0000000817127c11 */ /* 0x000fc8000f8808ff */
[----:B------:R-:W-:-:S05]  /*19b0*/  LEA.HI.X R19, R23, UR9, R22, 0x1, P4 ;  /* 0x0000000917137c11 */ /* 0x000fca000a0f0c16 */
[----:B------:R-:W2:Y:S01]  /*19c0*/  @P3 LDG.E.LTC128B.U16 R88, desc[UR12][R18.64] ;  /* 0x0000000c12583981 */ /* 0x000ea2000c1e1520 */
[C---:B------:R-:W-:Y:S01]  /*19d0*/  IMAD.SHL.U32 R17, R21.reuse, 0x2, RZ ;  /* 0x0000000215117824 */ /* 0x040fe200078e00ff */
[----:B------:R-:W-:Y:S01]  /*19e0*/  SHF.L.U64.HI R21, R21, 0x1, R20 ;  /* 0x0000000115157819 */ /* 0x000fe20000010214 */
[----:B------:R-:W-:Y:S01]  /*19f0*/  BSSY B0, `(.L_x_25) ;  /* 0x000000b000007945 */ /* 0x000fe20003800000 */
[----:B------:R-:W-:Y:S01]  /*1a00*/  ISETP.GT.AND P1, PT, R0, 0x1, P0 ;  /* 0x000000010000780c */ /* 0x000fe20000724270 */
[----:B--2---:R-:W-:-:S05]  /*1a10*/  HADD2.F32 R22, -RZ, R88.H0_H0 ;  /* 0x20000058ff167230 */ /* 0x004fca0000004100 */
[----:B------:R-:W-:Y:S01]  /*1a20*/  FMUL R23, R22, R9 ;  /* 0x0000000916177220 */ /* 0x000fe20000400000 */
[----:B------:R-:W-:-:S03]  /*1a30*/  IADD3 R22, P4, R17, R6, RZ ;  /* 0x0000000611167210 */ /* 0x000fc60007f9e0ff */
[----:B------:R-:W-:-:S05]  /*1a40*/  FFMA R23, R90, R8, R23 ;  /* 0x000000085a177223 */ /* 0x000fca0000000017 */
[----:B------:R-:W-:Y:S01]  /*1a50*/  F2FP.F16.F32.PACK_AB R20, RZ, R23 ;  /* 0x00000017ff14723e */ /* 0x000fe200000000ff */
[----:B------:R-:W-:-:S05]  /*1a60*/  IMAD.X R23, R21, 0x1, R7, P4 ;  /* 0x0000000115177824 */ /* 0x000fca00020e0607 */
[----:B------:R0:W-:Y:S01]  /*1a70*/  @P3 STG.E.U16 desc[UR12][R22.64], R20 ;  /* 0x0000001416003986 */ /* 0x0001e2000c10150c */
[----:B------:R-:W-:Y:S05]  /*1a80*/  @!P1 BRA `(.L_x_26) ;  /* 0x0000000000049947 */ /* 0x000fea0003800000 */
[----:B------:R2:W5:Y:S02]  /*1a90*/  LDG.E.LTC128B.U16 R88, desc[UR12][R18.64+0x2] ;  /* 0x0000020c12587981 */ /* 0x000564000c1e1520 */
.L_x_26:
[----:B------:R-:W-:Y:S05]  /*1aa0*/  BSYNC B0 ;  /* 0x0000000000007941 */ /* 0x000fea0003800000 */
.L_x_25:
[----:B0----5:R-:W-:Y:S01]  /*1ab0*/  HADD2.F32 R20, -RZ, R88.H0_H0 ;  /* 0x20000058ff147230 */ /* 0x021fe20000004100 */
[----:B------:R-:W-:Y:S01]  /*1ac0*/  ISETP.GT.AND P3, PT, R0, 0x8, P2 ;  /* 0x000000080000780c */ /* 0x000fe20001764270 */
[----:B------:R-:W-:Y:S03]  /*1ad0*/  BSSY B0, `(.L_x_27) ;  /* 0x0000007000007945 */ /* 0x000fe60003800000 */
[----:B------:R-:W-:-:S04]  /*1ae0*/  FMUL R20, R20, R9 ;  /* 0x0000000914147220 */ /* 0x000fc80000400000 */
[----:B------:R-:W-:-:S05]  /*1af0*/  FFMA R20, R91, R8, R20 ;  /* 0x000000085b147223 */ /* 0x000fca0000000014 */
[----:B------:R-:W-:-:S05]  /*1b00*/  F2FP.F16.F32.PACK_AB R20, RZ, R20 ;  /* 0x00000014ff14723e */ /* 0x000fca00000000ff */
[----:B------:R0:W-:Y:S01]  /*1b10*/  @P1 STG.E.U16 desc[UR12][R22.64+0x2], R20 ;  /* 0x0000021416001986 */ /* 0x0001e2000c10150c */
[----:B------:R-:W-:Y:S05]  /*1b20*/  @!P3 BRA `(.L_x_28) ;  /* 0x000000000004b947 */ /* 0x000fea0003800000 */
[----:B------:R3:W5:Y:S02]  /*1b30*/  LDG.E.LTC128B.U16 R88, desc[UR12][R12.64+0x10] ;  /* 0x0000100c0c587981 */ /* 0x000764000c1e1520 */
.L_x_28:
[----:B------:R-:W-:Y:S05]  /*1b40*/  BSYNC B0 ;  /* 0x0000000000007941 */ /* 0x000fea0003800000 */
.L_x_27:
        /* <DEDUP_REMOVED lines=9> */
.L_x_30:
[----:B------:R-:W-:Y:S05]  /*1be0*/  BSYNC B0 ;  /* 0x0000000000007941 */ /* 0x000fea0003800000 */
.L_x_29:
[----:B-----5:R-:W-:Y:S01]  /*1bf0*/  HADD2.F32 R20, -RZ, R88.H0_H0 ;  /* 0x20000058ff147230 */ /* 0x020fe20000004100 */
        /* <DEDUP_REMOVED lines=8> */
.L_x_32:
[----:B------:R-:W-:Y:S05]  /*1c80*/  BSYNC B0 ;  /* 0x0000000000007941 */ /* 0x000fea0003800000 */
.L_x_31:
        /* <DEDUP_REMOVED lines=9> */
.L_x_34:
[----:B------:R-:W-:Y:S05]  /*1d20*/  BSYNC B0 ;  /* 0x0000000000007941 */ /* 0x000fea0003800000 */
.L_x_33:
        /* <DEDUP_REMOVED lines=9> */
.L_x_36:
[----:B------:R-:W-:Y:S05]  /*1dc0*/  BSYNC B0 ;  /* 0x0000000000007941 */ /* 0x000fea0003800000 */
.L_x_35:
        /* <DEDUP_REMOVED lines=9> */
.L_x_38:
[----:B------:R-:W-:Y:S05]  /*1e60*/  BSYNC B0 ;  /* 0x0000000000007941 */ /* 0x000fea0003800000 */
.L_x_37:
        /* <DEDUP_REMOVED lines=9> */
.L_x_40:
[----:B------:R-:W-:Y:S05]  /*1f00*/  BSYNC B0 ;  /* 0x0000000000007941 */ /* 0x000fea0003800000 */
.L_x_39:
        /* <DEDUP_REMOVED lines=9> */
.L_x_42:
[----:B------:R-:W-:Y:S05]  /*1fa0*/  BSYNC B0 ;  /* 0x0000000000007941 */ /* 0x000fea0003800000 */
.L_x_41:
        /* <DEDUP_REMOVED lines=9> */
.L_x_44:
[----:B------:R-:W-:Y:S05]  /*2040*/  BSYNC B0 ;  /* 0x0000000000007941 */ /* 0x000fea0003800000 */
.L_x_43:
        /* <DEDUP_REMOVED lines=9> */
.L_x_46:
[----:B------:R-:W-:Y:S05]  /*20e0*/  BSYNC B0 ;  /* 0x0000000000007941 */ /* 0x000fea0003800000 */
.L_x_45:
        /* <DEDUP_REMOVED lines=9> */
.L_x_48:
[----:B------:R-:W-:Y:S05]  /*2180*/  BSYNC B0 ;  /* 0x0000000000007941 */ /* 0x000fea0003800000 */
.L_x_47:
        /* <DEDUP_REMOVED lines=9> */
.L_x_50:
[----:B------:R-:W-:Y:S05]  /*2220*/  BSYNC B0 ;  /* 0x0000000000007941 */ /* 0x000fea0003800000 */
.L_x_49:
        /* <DEDUP_REMOVED lines=9> */
.L_x_52:
[----:B------:R-:W-:Y:S05]  /*22c0*/  BSYNC B0 ;  /* 0x0000000000007941 */ /* 0x000fea0003800000 */
.L_x_51:
        /* <DEDUP_REMOVED lines=9> */
.L_x_54:
[----:B------:R-:W-:Y:S05]  /*2360*/  BSYNC B0 ;  /* 0x0000000000007941 */ /* 0x000fea0003800000 */
.L_x_53:
        /* <DEDUP_REMOVED lines=9> */
.L_x_56:
[----:B------:R-:W-:Y:S05]  /*2400*/  BSYNC B0 ;  /* 0x0000000000007941 */ /* 0x000fea0003800000 */
.L_x_55:
        /* <DEDUP_REMOVED lines=9> */
.L_x_58:
[----:B------:R-:W-:Y:S05]  /*24a0*/  BSYNC B0 ;  /* 0x0000000000007941 */ /* 0x000fea0003800000 */
.L_x_57:
        /* <DEDUP_REMOVED lines=9> */
.L_x_60:
[----:B------:R-:W-:Y:S05]  /*2540*/  BSYNC B0 ;  /* 0x0000000000007941 */ /* 0x000fea0003800000 */
.L_x_59:
        /* <DEDUP_REMOVED lines=9> */
.L_x_62:
[----:B------:R-:W-:Y:S05]  /*25e0*/  BSYNC B0 ;  /* 0x0000000000007941 */ /* 0x000fea0003800000 */
.L_x_61:
        /* <DEDUP_REMOVED lines=9> */
.L_x_64:
[----:B------:R-:W-:Y:S05]  /*2680*/  BSYNC B0 ;  /* 0x0000000000007941 */ /* 0x000fea0003800000 */
.L_x_63:
        /* <DEDUP_REMOVED lines=9> */
.L_x_66:
[----:B------:R-:W-:Y:S05]  /*2720*/  BSYNC B0 ;  /* 0x0000000000007941 */ /* 0x000fea0003800000 */
.L_x_65:
        /* <DEDUP_REMOVED lines=9> */
.L_x_68:
[----:B------:R-:W-:Y:S05]  /*27c0*/  BSYNC B0 ;  /* 0x0000000000007941 */ /* 0x000fea0003800000 */
.L_x_67:
        /* <DEDUP_REMOVED lines=9> */
.L_x_70:
[----:B------:R-:W-:Y:S05]  /*2860*/  BSYNC B0 ;  /* 0x0000000000007941 */ /* 0x000fea0003800000 */
.L_x_69:
        /* <DEDUP_REMOVED lines=9> */
.L_x_72:
[----:B------:R-:W-:Y:S05]  /*2900*/  BSYNC B0 ;  /* 0x0000000000007941 */ /* 0x000fea0003800000 */
.L_x_71:
        /* <DEDUP_REMOVED lines=9> */
.L_x_74:
[----:B------:R-:W-:Y:S05]  /*29a0*/  BSYNC B0 ;  /* 0x0000000000007941 */ /* 0x000fea0003800000 */
.L_x_73:
        /* <DEDUP_REMOVED lines=9> */
.L_x_76:
[----:B------:R-:W-:Y:S05]  /*2a40*/  BSYNC B0 ;  /* 0x0000000000007941 */ /* 0x000fea0003800000 */
.L_x_75:
        /* <DEDUP_REMOVED lines=9> */
.L_x_78:
[----:B------:R-:W-:Y:S05]  /*2ae0*/  BSYNC B0 ;  /* 0x0000000000007941 */ /* 0x000fea0003800000 */
.L_x_77:
        /* <DEDUP_REMOVED lines=9> */
.L_x_80:
[----:B------:R-:W-:Y:S05]  /*2b80*/  BSYNC B0 ;  /* 0x0000000000007941 */ /* 0x000fea0003800000 */
.L_x_79:
        /* <DEDUP_REMOVED lines=9> */
.L_x_82:
[----:B------:R-:W-:Y:S05]  /*2c20*/  BSYNC B0 ;  /* 0x0000000000007941 */ /* 0x000fea0003800000 */
.L_x_81:
        /* <DEDUP_REMOVED lines=9> */
.L_x_84:
[----:B------:R-:W-:Y:S05]  /*2cc0*/  BSYNC B0 ;  /* 0x0000000000007941 */ /* 0x000fea0003800000 */
.L_x_83:
        /* <DEDUP_REMOVED lines=9> */
.L_x_86:
[----:B------:R-:W-:Y:S05]  /*2d60*/  BSYNC B0 ;  /* 0x0000000000007941 */ /* 0x000fea0003800000 */
.L_x_85:
        /* <DEDUP_REMOVED lines=9> */
.L_x_88:
[----:B------:R-:W-:Y:S05]  /*2e00*/  BSYNC B0 ;  /* 0x0000000000007941 */ /* 0x000fea0003800000 */
.L_x_87:
        /* <DEDUP_REMOVED lines=9> */
.L_x_90:
[----:B------:R-:W-:Y:S05]  /*2ea0*/  BSYNC B0 ;  /* 0x0000000000007941 */ /* 0x000fea0003800000 */
.L_x_89:
        /* <DEDUP_REMOVED lines=9> */
.L_x_92:
[----:B------:R-:W-:Y:S05]  /*2f40*/  BSYNC B0 ;  /* 0x0000000000007941 */ /* 0x000fea0003800000 */
.L_x_91:
        /* <DEDUP_REMOVED lines=9> */
.L_x_94:
[----:B------:R-:W-:Y:S05]  /*2fe0*/  BSYNC B0 ;  /* 0x0000000000007941 */ /* 0x000fea0003800000 */
.L_x_93:
        /* <DEDUP_REMOVED lines=9> */
.L_x_96:
[----:B------:R-:W-:Y:S05]  /*3080*/  BSYNC B0 ;  /* 0x0000000000007941 */ /* 0x000fea0003800000 */
.L_x_95:
        /* <DEDUP_REMOVED lines=9> */
.L_x_98:
[----:B------:R-:W-:Y:S05]  /*3120*/  BSYNC B0 ;  /* 0x0000000000007941 */ /* 0x000fea0003800000 */
.L_x_97:
        /* <DEDUP_REMOVED lines=9> */
.L_x_100:
[----:B------:R-:W-:Y:S05]  /*31c0*/  BSYNC B0 ;  /* 0x0000000000007941 */ /* 0x000fea0003800000 */
.L_x_99:
        /* <DEDUP_REMOVED lines=9> */
.L_x_102:
[----:B------:R-:W-:Y:S05]  /*3260*/  BSYNC B0 ;  /* 0x0000000000007941 */ /* 0x000fea0003800000 */
.L_x_101:
        /* <DEDUP_REMOVED lines=9> */
.L_x_104:
[----:B------:R-:W-:Y:S05]  /*3300*/  BSYNC B0 ;  /* 0x0000000000007941 */ /* 0x000fea0003800000 */
.L_x_103:
        /* <DEDUP_REMOVED lines=9> */
.L_x_106:
[----:B------:R-:W-:Y:S05]  /*33a0*/  BSYNC B0 ;  /* 0x0000000000007941 */ /* 0x000fea0003800000 */
.L_x_105:
        /* <DEDUP_REMOVED lines=9> */
.L_x_108:
[----:B------:R-:W-:Y:S05]  /*3440*/  BSYNC B0 ;  /* 0x0000000000007941 */ /* 0x000fea0003800000 */
.L_x_107:
        /* <DEDUP_REMOVED lines=9> */
.L_x_110:
[----:B------:R-:W-:Y:S05]  /*34e0*/  BSYNC B0 ;  /* 0x0000000000007941 */ /* 0x000fea0003800000 */
.L_x_109:
        /* <DEDUP_REMOVED lines=9> */
.L_x_112:
[----:B------:R-:W-:Y:S05]  /*3580*/  BSYNC B0 ;  /* 0x0000000000007941 */ /* 0x000fea0003800000 */
.L_x_111:
        /* <DEDUP_REMOVED lines=9> */
.L_x_114:
[----:B------:R-:W-:Y:S05]  /*3620*/  BSYNC B0 ;  /* 0x0000000000007941 */ /* 0x000fea0003800000 */
.L_x_113:
        /* <DEDUP_REMOVED lines=9> */
.L_x_116:
[----:B------:R-:W-:Y:S05]  /*36c0*/  BSYNC B0 ;  /* 0x0000000000007941 */ /* 0x000fea0003800000 */
.L_x_115:
        /* <DEDUP_REMOVED lines=9> */
.L_x_118:
[----:B------:R-:W-:Y:S05]  /*3760*/  BSYNC B0 ;  /* 0x0000000000007941 */ /* 0x000fea0003800000 */
.L_x_117:
        /* <DEDUP_REMOVED lines=9> */
.L_x_120:
[----:B------:R-:W-:Y:S05]  /*3800*/  BSYNC B0 ;  /* 0x0000000000007941 */ /* 0x000fea0003800000 */
.L_x_119:
        /* <DEDUP_REMOVED lines=9> */
.L_x_122:
[----:B------:R-:W-:Y:S05]  /*38a0*/  BSYNC B0 ;  /* 0x0000000000007941 */ /* 0x000fea0003800000 */
.L_x_121:
        /* <DEDUP_REMOVED lines=9> */
.L_x_124:
[----:B------:R-:W-:Y:S05]  /*3940*/  BSYNC B0 ;  /* 0x0000000000007941 */ /* 0x000fea0003800000 */
.L_x_123:
        /* <DEDUP_REMOVED lines=9> */
.L_x_126:
[----:B------:R-:W-:Y:S05]  /*39e0*/  BSYNC B0 ;  /* 0x0000000000007941 */ /* 0x000fea0003800000 */
.L_x_125:
        /* <DEDUP_REMOVED lines=9> */
.L_x_128:
[----:B------:R-:W-:Y:S05]  /*3a80*/  BSYNC B0 ;  /* 0x0000000000007941 */ /* 0x000fea0003800000 */
.L_x_127:
        /* <DEDUP_REMOVED lines=9> */
.L_x_130:
[----:B------:R-:W-:Y:S05]  /*3b20*/  BSYNC B0 ;  /* 0x0000000000007941 */ /* 0x000fea0003800000 */
.L_x_129:
        /* <DEDUP_REMOVED lines=9> */
.L_x_132:
[----:B------:R-:W-:Y:S05]  /*3bc0*/  BSYNC B0 ;  /* 0x0000000000007941 */ /* 0x000fea0003800000 */
.L_x_131:
        /* <DEDUP_REMOVED lines=9> */
.L_x_134:
[----:B------:R-:W-:Y:S05]  /*3c60*/  BSYNC B0 ;  /* 0x0000000000007941 */ /* 0x000fea0003800000 */
.L_x_133:
        /* <DEDUP_REMOVED lines=9> */
.L_x_136:
[----:B------:R-:W-:Y:S05]  /*3d00*/  BSYNC B0 ;  /* 0x0000000000007941 */ /* 0x000fea0003800000 */
.L_x_135:
        /* <DEDUP_REMOVED lines=9> */
.L_x_138:
[----:B------:R-:W-:Y:S05]  /*3da0*/  BSYNC B0 ;  /* 0x0000000000007941 */ /* 0x000fea0003800000 */
.L_x_137:
        /* <DEDUP_REMOVED lines=9> */
.L_x_140:
[----:B------:R-:W-:Y:S05]  /*3e40*/  BSYNC B0 ;  /* 0x0000000000007941 */ /* 0x000fea0003800000 */
.L_x_139:
        /* <DEDUP_REMOVED lines=9> */
.L_x_142:
[----:B------:R-:W-:Y:S05]  /*3ee0*/  BSYNC B0 ;  /* 0x0000000000007941 */ /* 0x000fea0003800000 */
.L_x_141:
[----:B01-345:R-:W-:Y:S01]  /*3ef0*/  HADD2.F32 R12, -RZ, R88.H0_H0 ;  /* 0x20000058ff0c7230 */ /* 0x03bfe20000004100 */
        /* <DEDUP_REMOVED lines=8> */
.L_x_144:
[----:B------:R-:W-:Y:S05]  /*3f80*/  BSYNC B0 ;  /* 0x0000000000007941 */ /* 0x000fea0003800000 */
.L_x_143:
[----:B0----5:R-:W-:Y:S01]  /*3f90*/  HADD2.F32 R12, -RZ, R88.H0_H0 ;  /* 0x20000058ff0c7230 */ /* 0x021fe20000004100 */
[----:B------:R-:W-:Y:S01]  /*3fa0*/  ISETP.GT.AND P1, PT, R0, 0x79, P0 ;  /* 0x000000790000780c */ /* 0x000fe20000724270 */
[----:B------:R-:W-:Y:S01]  /*3fb0*/  BSSY B0, `(.L_x_145) ;  /* 0x000000b000007945 */ /* 0x000fe20003800000 */
[----:B------:R-:W-:Y:S02]  /*3fc0*/  IADD3 R91, P0, R2, 0x40, RZ ;  /* 0x00000040025b7810 */ /* 0x000fe40007f1e0ff */
[----:B------:R-:W-:Y:S01]  /*3fd0*/  FMUL R13, R12, R9 ;  /* 0x000000090c0d7220 */ /* 0x000fe20000400000 */
[----:B------:R-:W-:-:S03]  /*3fe0*/  @P3 IMAD.MOV.U32 R12, RZ, RZ, R22 ;  /* 0x000000ffff0c3224 */ /* 0x000fc600078e0016 */
[----:B------:R-:W-:-:S05]  /*3ff0*/  FFMA R13, R150, R8, R13 ;  /* 0x00000008960d7223 */ /* 0x000fca000000000d */
[----:B------:R-:W-:-:S04]  /*4000*/  F2FP.F16.F32.PACK_AB R13, RZ, R13 ;  /* 0x0000000dff0d723e */ /* 0x000fc800000000ff */
[----:B------:R-:W-:Y:S01]  /*4010*/  PRMT R20, R13, 0x7610, R20 ;  /* 0x000076100d147816 */ /* 0x000fe20000000014 */
[----:B------:R-:W-:-:S05]  /*4020*/  @P3 IMAD.MOV.U32 R13, RZ, RZ, R23 ;  /* 0x000000ffff0d3224 */ /* 0x000fca00078e0017 */
[----:B------:R0:W-:Y:S01]  /*4030*/  @P3 STG.E.U16 desc[UR12][R12.64+0xf0], R20 ;  /* 0x0000f0140c003986 */ /* 0x0001e2000c10150c */
[----:B------:R-:W-:Y:S05]  /*4040*/  @!P1 BRA `(.L_x_146) ;  /* 0x0000000000049947 */ /* 0x000fea0003800000 */
[----:B------:R3:W5:Y:S02]  /*4050*/  LDG.E.LTC128B.U16 R88, desc[UR12][R18.64+0xf2] ;  /* 0x0000f20c12587981 */ /* 0x000764000c1e1520 */
.L_x_146:
[----:B------:R-:W-:Y:S05]  /*4060*/  BSYNC B0 ;  /* 0x0000000000007941 */ /* 0x000fea0003800000 */
.L_x_145:
[----:B-----5:R-:W-:Y:S02]  /*4070*/  HADD2.F32 R2, -RZ, R88.H0_H0 ;  /* 0x20000058ff027230 */ /* 0x020fe40000004100 */
[----:B------:R-:W-:Y:S01]  /*4080*/  IMAD.X R3, RZ, RZ, R3, P0 ;  /* 0x000000ffff037224 */ /* 0x000fe200000e0603 */
[----:B------:R-:W-:Y:S01]  /*4090*/  ISETP.GT.AND P0, PT, R10, 0x40, PT ;  /* 0x000000400a00780c */ /* 0x000fe20003f04270 */
[----:B0-----:R-:W-:-:S04]  /*40a0*/  IMAD.WIDE.U32 R12, R91, UR6, R4 ;  /* 0x000000065b0c7c25 */ /* 0x001fc8000f8e0004 */
[----:B------:R-:W-:Y:S01]  /*40b0*/  FMUL R2, R2, R9 ;  /* 0x0000000902027220 */ /* 0x000fe20000400000 */
[----:B------:R-:W-:Y:S01]  /*40c0*/  ISETP.GT.AND P3, PT, R0, RZ, P0 ;  /* 0x000000ff0000720c */ /* 0x000fe20000764270 */
[----:B-123--:R-:W-:Y:S02]  /*40d0*/  IMAD R18, R3, UR6, RZ ;  /* 0x0000000603127c24 */ /* 0x00efe4000f8e02ff */
[----:B------:R-:W-:Y:S02]  /*40e0*/  FFMA R2, R151, R8, R2 ;  /* 0x0000000897027223 */ /* 0x000fe40000000002 */
[----:B------:R-:W-:-:S03]  /*40f0*/  IMAD R93, R91, UR7, R18 ;  /* 0x000000075b5d7c24 */ /* 0x000fc6000f8e0212 */
[----:B------:R-:W-:Y:S01]  /*4100*/  F2FP.F16.F32.PACK_AB R18, RZ, R2 ;  /* 0x00000002ff12723e */ /* 0x000fe200000000ff */
[----:B------:R-:W-:Y:S01]  /*4110*/  IMAD.IADD R3, R13, 0x1, R93 ;  /* 0x000000010d037824 */ /* 0x000fe200078e025d */
[----:B------:R-:W-:-:S03]  /*4120*/  LEA R2, P2, R12, UR8, 0x1 ;  /* 0x000000080c027c11 */ /* 0x000fc6000f8408ff */
[----:B------:R0:W-:Y:S01]  /*4130*/  @P1 STG.E.U16 desc[UR12][R22.64+0xf2], R18 ;  /* 0x0000f21216001986 */ /* 0x0001e2000c10150c */
        /* <DEDUP_REMOVED lines=15> */
.L_x_148:
[----:B------:R-:W-:Y:S05]  /*4230*/  BSYNC B0 ;  /* 0x0000000000007941 */ /* 0x000fea0003800000 */
.L_x_147:
[----:B-----5:R-:W-:Y:S01]  /*4240*/  HADD2.F32 R16, -RZ, R88.H0_H0 ;  /* 0x20000058ff107230 */ /* 0x020fe20000004100 */
[----:B------:R-:W-:Y:S01]  /*4250*/  ISETP.GT.AND P1, PT, R10, 0x48, PT ;  /* 0x000000480a00780c */ /* 0x000fe20003f24270 */
[----:B------:R-:W-:Y:S01]  /*4260*/  IMAD.WIDE.U32 R14, R91, UR6, R14 ;  /* 0x000000065b0e7c25 */ /* 0x000fe2000f8e000e */
[----:B------:R-:W-:Y:S03]  /*4270*/  BSSY B0, `(.L_x_149) ;  /* 0x000000e000007945 */ /* 0x000fe60003800000 */
[----:B------:R-:W-:Y:S01]  /*4280*/  FMUL R16, R16, R9 ;  /* 0x0000000910107220 */ /* 0x000fe20000400000 */
[----:B------:R-:W-:Y:S01]  /*4290*/  @P2 IMAD.MOV.U32 R10, RZ, RZ, R12 ;  /* 0x000000ffff0a2224 */ /* 0x000fe200078e000c */
[----:B0-----:R-:W-:Y:S02]  /*42a0*/  IADD3 R11, P3, R4, R14, RZ ;  /* 0x0000000e040b7210 */ /* 0x001fe40007f7e0ff */
[----:B------:R-:W-:-:S02]  /*42b0*/  FFMA R16, R25, R8, R16 ;  /* 0x0000000819107223 */ /* 0x000fc40000000010 */
[----:B------:R-:W-:Y:S02]  /*42c0*/  IADD3.X R14, R5, R93, R15, P3, !PT ;  /* 0x0000005d050e7210 */ /* 0x000fe40001ffe40f */
[C---:B------:R-:W-:Y:S02]  /*42d0*/  LEA R4, P4, R11.reuse, UR8, 0x1 ;  /* 0x000000080b047c11 */ /* 0x040fe4000f8808ff */
[----:B------:R-:W-:Y:S02]  /*42e0*/  F2FP.F16.F32.PACK_AB R16, RZ, R16 ;  /* 0x00000010ff10723e */ /* 0x000fe400000000ff */
[----:B------:R-:W-:Y:S01]  /*42f0*/  LEA.HI.X R5, R11, UR9, R14, 0x1, P4 ;  /* 0x000000090b057c11 */ /* 0x000fe2000a0f0c0e */
[----:B------:R-:W-:Y:S01]  /*4300*/  @P2 IMAD.MOV.U32 R11, RZ, RZ, R13 ;  /* 0x000000ffff0b2224 */ /* 0x000fe200078e000d */
[----:B------:R-:W-:-:S04]  /*4310*/  ISETP.GT.AND P3, PT, R0, RZ, P1 ;  /* 0x000000ff0000720c */ /* 0x000fc80000f64270 */
[----:B------:R0:W-:Y:S09]  /*4320*/  @P2 STG.E.U16 desc[UR12][R10.64+0x2], R16 ;  /* 0x000002100a002986 */ /* 0x0001f2000c10150c */
[----:B------:R-:W-:Y:S05]  /*4330*/  @!P3 BRA `(.L_x_150) ;  /* 0x000000000004b947 */ /* 0x000fea0003800000 */
[----:B------:R2:W5:Y:S02]  /*4340*/  LDG.E.LTC128B.U16 R88, desc[UR12][R4.64] ;  /* 0x0000000c04587981 */ /* 0x000564000c1e1520 */
.L_x_150:
[----:B------:R-:W-:Y:S05]  /*4350*/  BSYNC B0 ;  /* 0x0000000000007941 */ /* 0x000fea0003800000 */
.L_x_149:
[----:B0----5:R-:W-:Y:S01]  /*4360*/  HADD2.F32 R10, -RZ, R88.H0_H0 ;  /* 0x20000058ff0a7230 */ /* 0x021fe20000004100 */
[----:B------:R-:W-:Y:S01]  /*4370*/  IADD3 R14, P4, R12, R17, RZ ;  /* 0x000000110c0e7210 */ /* 0x000fe20007f9e0ff */
[----:B------:R-:W-:Y:S01]  /*4380*/  BSSY B0, `(.L_x_151) ;  /* 0x0000009000007945 */ /* 0x000fe20003800000 */
[----:B------:R-:W-:Y:S02]  /*4390*/  ISETP.GT.AND P2, PT, R0, 0x1, P1 ;  /* 0x000000010000780c */ /* 0x000fe40000f44270 */
[----:B------:R-:W-:Y:S01]  /*43a0*/  FMUL R11, R10, R9 ;  /* 0x000000090a0b7220 */ /* 0x000fe20000400000 */
[----:B------:R-:W-:-:S03]  /*43b0*/  IMAD.X R15, R13, 0x1, R21, P4 ;  /* 0x000000010d0f7824 */ /* 0x000fc600020e0615 */
[----:B------:R-:W-:-:S05]  /*43c0*/  FFMA R11, R26, R8, R11 ;  /* 0x000000081a0b7223 */ /* 0x000fca000000000b */
[----:B------:R-:W-:-:S05]  /*43d0*/  F2FP.F16.F32.PACK_AB R11, RZ, R11 ;  /* 0x0000000bff0b723e */ /* 0x000fca00000000ff */
[----:B------:R0:W-:Y:S01]  /*43e0*/  @P3 STG.E.U16 desc[UR12][R14.64], R11 ;  /* 0x0000000b0e003986 */ /* 0x0001e2000c10150c */
[----:B------:R-:W-:Y:S05]  /*43f0*/  @!P2 BRA `(.L_x_152) ;  /* 0x000000000004a947 */ /* 0x000fea0003800000 */
[----:B------:R3:W5:Y:S02]  /*4400*/  LDG.E.LTC128B.U16 R88, desc[UR12][R4.64+0x2] ;  /* 0x0000020c04587981 */ /* 0x000764000c1e1520 */
.L_x_152:
[----:B------:R-:W-:Y:S05]  /*4410*/  BSYNC B0 ;  /* 0x0000000000007941 */ /* 0x000fea0003800000 */
.L_x_151:
[----:B-----5:R-:W-:Y:S01]  /*4420*/  HADD2.F32 R10, -RZ, R88.H0_H0 ;  /* 0x20000058ff0a7230 */ /* 0x020fe20000004100 */
[----:B------:R-:W-:Y:S01]  /*4430*/  ISETP.GT.AND P3, PT, R0, 0x8, P0 ;  /* 0x000000080000780c */ /* 0x000fe20000764270 */
[----:B0-----:R-:W-:Y:S01]  /*4440*/  @P2 IMAD.MOV.U32 R11, RZ, RZ, R15 ;  /* 0x000000ffff0b2224 */ /* 0x001fe200078e000f */
[----:B------:R-:W-:Y:S02]  /*4450*/  BSSY B0, `(.L_x_153) ;  /* 0x0000009000007945 */ /* 0x000fe40003800000 */
[----:B------:R-:W-:-:S04]  /*4460*/  FMUL R10, R10, R9 ;  /* 0x000000090a0a7220 */ /* 0x000fc80000400000 */
[----:B------:R-:W-:-:S05]  /*4470*/  FFMA R10, R27, R8, R10 ;  /* 0x000000081b0a7223 */ /* 0x000fca000000000a */
[----:B------:R-:W-:-:S04]  /*4480*/  F2FP.F16.F32.PACK_AB R10, RZ, R10 ;  /* 0x0000000aff0a723e */ /* 0x000fc800000000ff */
[----:B------:R-:W-:Y:S01]  /*4490*/  PRMT R16, R10, 0x7610, R16 ;  /* 0x000076100a107816 */ /* 0x000fe20000000010 */
[----:B------:R-:W-:-:S05]  /*44a0*/  @P2 IMAD.MOV.U32 R10, RZ, RZ, R14 ;  /* 0x000000ffff0a2224 */ /* 0x000fca00078e000e */
[----:B------:R0:W-:Y:S01]  /*44b0*/  @P2 STG.E.U16 desc[UR12][R10.64+0x2], R16 ;  /* 0x000002100a002986 */ /* 0x0001e2000c10150c */
[----:B------:R-:W-:Y:S05]  /*44c0*/  @!P3 BRA `(.L_x_154) ;  /* 0x000000000004b947 */ /* 0x000fea0003800000 */
[----:B------:R4:W5:Y:S02]  /*44d0*/  LDG.E.LTC128B.U16 R88, desc[UR12][R2.64+0x10] ;  /* 0x0000100c02587981 */ /* 0x000964000c1e1520 */
.L_x_154:
[----:B------:R-:W-:Y:S05]  /*44e0*/  BSYNC B0 ;  /* 0x0000000000007941 */ /* 0x000fea0003800000 */
.L_x_153:
[----:B0----5:R-:W-:Y:S01]  /*44f0*/  HADD2.F32 R10, -RZ, R88.H0_H0 ;  /* 0x20000058ff0a7230 */ /* 0x021fe20000004100 */
[----:B------:R-:W-:Y:S01]  /*4500*/  ISETP.GT.AND P2, PT, R0, 0x9, P0 ;  /* 0x000000090000780c */ /* 0x000fe20000744270 */
[----:B------:R-:W-:Y:S03]  /*4510*/  BSSY B0, `(.L_x_155) ;  /* 0x000000a000007945 */ /* 0x000fe60003800000 */
[----:B------:R-:W-:Y:S01]  /*4520*/  FMUL R11, R10, R9 ;  /* 0x000000090a0b7220 */ /* 0x000fe20000400000 */
[----:B------:R-:W-:-:S03]  /*4530*/  IMAD.MOV.U32 R10, RZ, RZ, R12 ;  /* 0x000000ffff0a7224 */ /* 0x000fc600078e000c */
[----:B------:R-:W-:-:S05]  /*4540*/  FFMA R11, R28, R8, R11 ;  /* 0x000000081c0b7223 */ /* 0x000fca000000000b */
[----:B------:R-:W-:-:S04]  /*4550*/  F2FP.F16.F32.PACK_AB R11, RZ, R11 ;  /* 0x0000000bff0b723e */ /* 0x000fc800000000ff */
[----:B------:R-:W-:Y:S01]  /*4560*/  PRMT R16, R11, 0x7610, R16 ;  /* 0x000076100b107816 */ /* 0x000fe20000000010 */
[----:B------:R-:W-:-:S05]  /*4570*/  IMAD.MOV.U32 R11, RZ, RZ, R13 ;  /* 0x000000ffff0b7224 */ /* 0x000fca00078e000d */
[----:B------:R0:W-:Y:S01]  /*4580*/  @P3 STG.E.U16 desc[UR12][R10.64+0x10], R16 ;  /* 0x000010100a003986 */ /* 0x0001e2000c10150c */
[----:B------:R-:W-:Y:S05]  /*4590*/  @!P2 BRA `(.L_x_156) ;  /* 0x000000000004a947 */ /* 0x000fea0003800000 */
[----:B------:R0:W5:Y:S02]  /*45a0*/  LDG.E.LTC128B.U16 R88, desc[UR12][R2.64+0x12] ;  /* 0x0000120c02587981 */ /* 0x000164000c1e1520 */
.L_x_156:
[----:B------:R-:W-:Y:S05]  /*45b0*/  BSYNC B0 ;  /* 0x0000000000007941 */ /* 0x000fea0003800000 */
.L_x_155:
        /* <DEDUP_REMOVED lines=9> */
.L_x_158:
[----:B------:R-:W-:Y:S05]  /*4650*/  BSYNC B0 ;  /* 0x0000000000007941 */ /* 0x000fea0003800000 */
.L_x_157:
        /* <DEDUP_REMOVED lines=9> */
.L_x_160:
[----:B------:R-:W-:Y:S05]  /*46f0*/  BSYNC B0 ;  /* 0x0000000000007941 */ /* 0x000fea0003800000 */
.L_x_159:
[----:B-----5:R-:W-:Y:S01]  /*4700*/  HADD2.F32 R12, -RZ, R88.H0_H0 ;  /* 0x20000058ff0c7230 */ /* 0x020fe20000004100 */
[----:B------:R-:W-:Y:S01]  /*4710*/  IADD3 R6, P4, P5, R17, R6, R19 ;  /* 0x0000000611067210 */ /* 0x000fe20007d9e013 */
[----:B------:R-:W-:Y:S01]  /*4720*/  BSSY B0, `(.L_x_161) ;  /* 0x0000009000007945 */ /* 0x000fe20003800000 */
[----:B------:R-:W-:Y:S02]  /*4730*/  ISETP.GT.AND P3, PT, R0, 0x10, P0 ;  /* 0x000000100000780c */ /* 0x000fe40000764270 */
[----:B------:R-:W-:Y:S01]  /*4740*/  FMUL R12, R12, R9 ;  /* 0x000000090c0c7220 */ /* 0x000fe20000400000 */
[----:B------:R-:W-:-:S03]  /*4750*/  IADD3.X R7, R21, R7, R89, P4, P5 ;  /* 0x0000000715077210 */ /* 0x000fc600027ea459 */
[----:B------:R-:W-:-:S05]  /*4760*/  FFMA R12, R31, R8, R12 ;  /* 0x000000081f0c7223 */ /* 0x000fca000000000c */
[----:B------:R-:W-:-:S05]  /*4770*/  F2FP.F16.F32.PACK_AB R12, RZ, R12 ;  /* 0x0000000cff0c723e */ /* 0x000fca00000000ff */
[----:B------:R0:W-:Y:S01]  /*4780*/  @P2 STG.E.U16 desc[UR12][R6.64+0x12], R12 ;  /* 0x0000120c06002986 */ /* 0x0001e2000c10150c */
[----:B------:R-:W-:Y:S05]  /*4790*/  @!P3 BRA `(.L_x_162) ;  /* 0x000000000004b947 */ /* 0x000fea0003800000 */
[----:B------:R0:W5:Y:S02]  /*47a0*/  LDG.E.LTC128B.U16 R88, desc[UR12][R2.64+0x20] ;  /* 0x0000200c02587981 */ /* 0x000164000c1e1520 */
.L_x_162:
[----:B------:R-:W-:Y:S05]  /*47b0*/  BSYNC B0 ;  /* 0x0000000000007941 */ /* 0x000fea0003800000 */
.L_x_161:
        /* <DEDUP_REMOVED lines=9> */
.L_x_164:
[----:B------:R-:W-:Y:S05]  /*4850*/  BSYNC B0 ;  /* 0x0000000000007941 */ /* 0x000fea0003800000 */
.L_x_163:
        /* <DEDUP_REMOVED lines=9> */
.L_x_166:
[----:B------:R-:W-:Y:S05]  /*48f0*/  BSYNC B0 ;  /* 0x0000000000007941 */ /* 0x000fea0003800000 */
.L_x_165:
        /* <DEDUP_REMOVED lines=9> */
.L_x_168:
[----:B------:R-:W-:Y:S05]  /*4990*/  BSYNC B0 ;  /* 0x0000000000007941 */ /* 0x000fea0003800000 */
.L_x_167:
        /* <DEDUP_REMOVED lines=9> */
.L_x_170:
[----:B------:R-:W-:Y:S05]  /*4a30*/  BSYNC B0 ;  /* 0x0000000000007941 */ /* 0x000fea0003800000 */
.L_x_169:
        /* <DEDUP_REMOVED lines=9> */
.L_x_172:
[----:B------:R-:W-:Y:S05]  /*4ad0*/  BSYNC B0 ;  /* 0x0000000000007941 */ /* 0x000fea0003800000 */
.L_x_171:
        /* <DEDUP_REMOVED lines=9> */
.L_x_174:
[----:B------:R-:W-:Y:S05]  /*4b70*/  BSYNC B0 ;  /* 0x0000000000007941 */ /* 0x000fea0003800000 */
.L_x_173:
        /* <DEDUP_REMOVED lines=9> */
.L_x_176:
[----:B------:R-:W-:Y:S05]  /*4c10*/  BSYNC B0 ;  /* 0x0000000000007941 */ /* 0x000fea0003800000 */
.L_x_175:
        /* <DEDUP_REMOVED lines=9> */
.L_x_178:
[----:B------:R-:W-:Y:S05]  /*4cb0*/  BSYNC B0 ;  /* 0x0000000000007941 */ /* 0x000fea0003800000 */
.L_x_177:
        /* <DEDUP_REMOVED lines=9> */
.L_x_180:
[----:B------:R-:W-:Y:S05]  /*4d50*/  BSYNC B0 ;  /* 0x0000000000007941 */ /* 0x000fea0003800000 */
.L_x_179:
        /* <DEDUP_REMOVED lines=9> */
.L_x_182:
[----:B------:R-:W-:Y:S05]  /*4df0*/  BSYNC B0 ;  /* 0x0000000000007941 */ /* 0x000fea0003800000 */
.L_x_181:
        /* <DEDUP_REMOVED lines=9> */
.L_x_184:
[----:B------:R-:W-:Y:S05]  /*4e90*/  BSYNC B0 ;  /* 0x0000000000007941 */ /* 0x000fea0003800000 */
.L_x_183:
        /* <DEDUP_REMOVED lines=9> */
.L_x_186:
[----:B------:R-:W-:Y:S05]  /*4f30*/  BSYNC B0 ;  /* 0x0000000000007941 */ /* 0x000fea0003800000 */
.L_x_185:
        /* <DEDUP_REMOVED lines=9> */
.L_x_188:
[----:B------:R-:W-:Y:S05]  /*4fd0*/  BSYNC B0 ;  /* 0x0000000000007941 */ /* 0x000fea0003800000 */
.L_x_187:
        /* <DEDUP_REMOVED lines=9> */
.L_x_190:
[----:B------:R-:W-:Y:S05]  /*5070*/  BSYNC B0 ;  /* 0x0000000000007941 */ /* 0x000fea0003800000 */
.L_x_189:
        /* <DEDUP_REMOVED lines=9> */
.L_x_192:
[----:B------:R-:W-:Y:S05]  /*5110*/  BSYNC B0 ;  /* 0x0000000000007941 */ /* 0x000fea0003800000 */
.L_x_191:
        /* <DEDUP_REMOVED lines=9> */
.L_x_194:
[----:B------:R-:W-:Y:S05]  /*51b0*/  BSYNC B0 ;  /* 0x0000000000007941 */ /* 0x000fea0003800000 */
.L_x_193:
        /* <DEDUP_REMOVED lines=9> */
.L_x_196:
[----:B------:R-:W-:Y:S05]  /*5250*/  BSYNC B0 ;  /* 0x0000000000007941 */ /* 0x000fea0003800000 */
.L_x_195:
        /* <DEDUP_REMOVED lines=9> */
.L_x_198:
[----:B------:R-:W-:Y:S05]  /*52f0*/  BSYNC B0 ;  /* 0x0000000000007941 */ /* 0x000fea0003800000 */
.L_x_197:
        /* <DEDUP_REMOVED lines=9> */
.L_x_200:
[----:B------:R-:W-:Y:S05]  /*5390*/  BSYNC B0 ;  /* 0x0000000000007941 */ /* 0x000fea0003800000 */
.L_x_199:
        /* <DEDUP_REMOVED lines=9> */
.L_x_202:
[----:B------:R-:W-:Y:S05]  /*5430*/  BSYNC B0 ;  /* 0x0000000000007941 */ /* 0x000fea0003800000 */
.L_x_201:
        /* <DEDUP_REMOVED lines=9> */
.L_x_204:
[----:B------:R-:W-:Y:S05]  /*54d0*/  BSYNC B0 ;  /* 0x0000000000007941 */ /* 0x000fea0003800000 */
.L_x_203:
        /* <DEDUP_REMOVED lines=9> */
.L_x_206:
[----:B------:R-:W-:Y:S05]  /*5570*/  BSYNC B0 ;  /* 0x0000000000007941 */ /* 0x000fea0003800000 */
.L_x_205:
        /* <DEDUP_REMOVED lines=9> */
.L_x_208:
[----:B------:R-:W-:Y:S05]  /*5610*/  BSYNC B0 ;  /* 0x0000000000007941 */ /* 0x000fea0003800000 */
.L_x_207:
        /* <DEDUP_REMOVED lines=9> */
.L_x_210:
[----:B------:R-:W-:Y:S05]  /*56b0*/  BSYNC B0 ;  /* 0x0000000000007941 */ /* 0x000fea0003800000 */
.L_x_209:
        /* <DEDUP_REMOVED lines=9> */
.L_x_212:
[----:B------:R-:W-:Y:S05]  /*5750*/  BSYNC B0 ;  /* 0x0000000000007941 */ /* 0x000fea0003800000 */
.L_x_211:
        /* <DEDUP_REMOVED lines=9> */
.L_x_214:
[----:B------:R-:W-:Y:S05]  /*57f0*/  BSYNC B0 ;  /* 0x0000000000007941 */ /* 0x000fea0003800000 */
.L_x_213:
        /* <DEDUP_REMOVED lines=9> */
.L_x_216:
[----:B------:R-:W-:Y:S05]  /*5890*/  BSYNC B0 ;  /* 0x0000000000007941 */ /* 0x000fea0003800000 */
.L_x_215:
        /* <DEDUP_REMOVED lines=9> */
.L_x_218:
[----:B------:R-:W-:Y:S05]  /*5930*/  BSYNC B0 ;  /* 0x0000000000007941 */ /* 0x000fea0003800000 */
.L_x_217:
        /* <DEDUP_REMOVED lines=9> */
.L_x_220:
[----:B------:R-:W-:Y:S05]  /*59d0*/  BSYNC B0 ;  /* 0x0000000000007941 */ /* 0x000fea0003800000 */
.L_x_219:
        /* <DEDUP_REMOVED lines=9> */
.L_x_222:
[----:B------:R-:W-:Y:S05]  /*5a70*/  BSYNC B0 ;  /* 0x0000000000007941 */ /* 0x000fea0003800000 */
.L_x_221:
        /* <DEDUP_REMOVED lines=9> */
.L_x_224:
[----:B------:R-:W-:Y:S05]  /*5b10*/  BSYNC B0 ;  /* 0x0000000000007941 */ /* 0x000fea0003800000 */
.L_x_223:
        /* <DEDUP_REMOVED lines=9> */
.L_x_226:
[----:B------:R-:W-:Y:S05]  /*5bb0*/  BSYNC B0 ;  /* 0x0000000000007941 */ /* 0x000fea0003800000 */
.L_x_225:
        /* <DEDUP_REMOVED lines=9> */
.L_x_228:
[----:B------:R-:W-:Y:S05]  /*5c50*/  BSYNC B0 ;  /* 0x0000000000007941 */ /* 0x000fea0003800000 */
.L_x_227:
        /* <DEDUP_REMOVED lines=9> */
.L_x_230:
[----:B------:R-:W-:Y:S05]  /*5cf0*/  BSYNC B0 ;  /* 0x0000000000007941 */ /* 0x000fea0003800000 */
.L_x_229:
        /* <DEDUP_REMOVED lines=9> */
.L_x_232:
[----:B------:R-:W-:Y:S05]  /*5d90*/  BSYNC B0 ;  /* 0x0000000000007941 */ /* 0x000fea0003800000 */
.L_x_231:
        /* <DEDUP_REMOVED lines=9> */
.L_x_234:
[----:B------:R-:W-:Y:S05]  /*5e30*/  BSYNC B0 ;  /* 0x0000000000007941 */ /* 0x000fea0003800000 */
.L_x_233:
        /* <DEDUP_REMOVED lines=9> */
.L_x_236:
[----:B------:R-:W-:Y:S05]  /*5ed0*/  BSYNC B0 ;  /* 0x0000000000007941 */ /* 0x000fea0003800000 */
.L_x_235:
        /* <DEDUP_REMOVED lines=9> */
.L_x_238:
[----:B------:R-:W-:Y:S05]  /*5f70*/  BSYNC B0 ;  /* 0x0000000000007941 */ /* 0x000fea0003800000 */
.L_x_237:
        /* <DEDUP_REMOVED lines=9> */
.L_x_240:
[----:B------:R-:W-:Y:S05]  /*6010*/  BSYNC B0 ;  /* 0x0000000000007941 */ /* 0x000fea0003800000 */
.L_x_239:
        /* <DEDUP_REMOVED lines=9> */
.L_x_242:
[----:B------:R-:W-:Y:S05]  /*60b0*/  BSYNC B0 ;  /* 0x0000000000007941 */ /* 0x000fea0003800000 */
.L_x_241:
        /* <DEDUP_REMOVED lines=9> */
.L_x_244:
[----:B------:R-:W-:Y:S05]  /*6150*/  BSYNC B0 ;  /* 0x0000000000007941 */ /* 0x000fea0003800000 */
.L_x_243:
        /* <DEDUP_REMOVED lines=9> */
.L_x_246:
[----:B------:R-:W-:Y:S05]  /*61f0*/  BSYNC B0 ;  /* 0x0000000000007941 */ /* 0x000fea0003800000 */
.L_x_245:
        /* <DEDUP_REMOVED lines=9> */
.L_x_248:
[----:B------:R-:W-:Y:S05]  /*6290*/  BSYNC B0 ;  /* 0x0000000000007941 */ /* 0x000fea0003800000 */
.L_x_247:
        /* <DEDUP_REMOVED lines=9> */
.L_x_250:
[----:B------:R-:W-:Y:S05]  /*6330*/  BSYNC B0 ;  /* 0x0000000000007941 */ /* 0x000fea0003800000 */
.L_x_249:
        /* <DEDUP_REMOVED lines=9> */
.L_x_252:
[----:B------:R-:W-:Y:S05]  /*63d0*/  BSYNC B0 ;  /* 0x0000000000007941 */ /* 0x000fea0003800000 */
.L_x_251:
        /* <DEDUP_REMOVED lines=9> */
.L_x_254:
[----:B------:R-:W-:Y:S05]  /*6470*/  BSYNC B0 ;  /* 0x0000000000007941 */ /* 0x000fea0003800000 */
.L_x_253:
        /* <DEDUP_REMOVED lines=9> */
.L_x_256:
[----:B------:R-:W-:Y:S05]  /*6510*/  BSYNC B0 ;  /* 0x0000000000007941 */ /* 0x000fea0003800000 */
.L_x_255:
        /* <DEDUP_REMOVED lines=9> */
.L_x_258:
[----:B------:R-:W-:Y:S05]  /*65b0*/  BSYNC B0 ;  /* 0x0000000000007941 */ /* 0x000fea0003800000 */
.L_x_257:
        /* <DEDUP_REMOVED lines=9> */
.L_x_260:
[----:B------:R-:W-:Y:S05]  /*6650*/  BSYNC B0 ;  /* 0x0000000000007941 */ /* 0x000fea0003800000 */
.L_x_259:
        /* <DEDUP_REMOVED lines=9> */
.L_x_262:
[----:B------:R-:W-:Y:S05]  /*66f0*/  BSYNC B0 ;  /* 0x0000000000007941 */ /* 0x000fea0003800000 */
.L_x_261:
        /* <DEDUP_REMOVED lines=9> */
.L_x_264:
[----:B------:R-:W-:Y:S05]  /*6790*/  BSYNC B0 ;  /* 0x0000000000007941 */ /* 0x000fea0003800000 */
.L_x_263:
        /* <DEDUP_REMOVED lines=9> */
.L_x_266:
[----:B------:R-:W-:Y:S05]  /*6830*/  BSYNC B0 ;  /* 0x0000000000007941 */ /* 0x000fea0003800000 */
.L_x_265:
        /* <DEDUP_REMOVED lines=9> */
.L_x_268:
[----:B------:R-:W-:Y:S05]  /*68d0*/  BSYNC B0 ;  /* 0x0000000000007941 */ /* 0x000fea0003800000 */
.L_x_267:
[----:B01--45:R-:W-:Y:S01]  /*68e0*/  HADD2.F32 R2, -RZ, R88.H0_H0 ;  /* 0x20000058ff027230 */ /* 0x033fe20000004100 */
        /* <DEDUP_REMOVED lines=8> */
.L_x_270:
[----:B------:R-:W-:Y:S05]  /*6970*/  BSYNC B0 ;  /* 0x0000000000007941 */ /* 0x000fea0003800000 */
.L_x_269:
[----:B0----5:R-:W-:Y:S01]  /*6980*/  HADD2.F32 R2, -RZ, R88.H0_H0 ;  /* 0x20000058ff027230 */ /* 0x021fe20000004100 */
[----:B------:R-:W-:Y:S01]  /*6990*/  ISETP.GT.AND P1, PT, R0, 0x79, P1 ;  /* 0x000000790000780c */ /* 0x000fe20000f24270 */
[----:B------:R-:W-:Y:S03]  /*69a0*/  BSSY B0, `(.L_x_271) ;  /* 0x000000a000007945 */ /* 0x000fe60003800000 */
        /* <DEDUP_REMOVED lines=9> */
.L_x_272:
[----:B------:R-:W-:Y:S05]  /*6a40*/  BSYNC B0 ;  /* 0x0000000000007941 */ /* 0x000fea0003800000 */
.L_x_271:
[----:B-----5:R-:W-:-:S05]  /*6a50*/  HADD2.F32 R88, -RZ, R88.H0_H0 ;  /* 0x20000058ff587230 */ /* 0x020fca0000004100 */
[----:B------:R-:W-:-:S04]  /*6a60*/  FMUL R88, R88, R9 ;  /* 0x0000000958587220 */ /* 0x000fc80000400000 */
[----:B------:R-:W-:Y:S01]  /*6a70*/  FFMA R88, R87, R8, R88 ;  /* 0x0000000857587223 */ /* 0x000fe20000000058 */
[----:B------:R-:W-:Y:S06]  /*6a80*/  @!P1 EXIT ;  /* 0x000000000000994d */ /* 0x000fec0003800000 */
[----:B------:R-:W-:-:S05]  /*6a90*/  F2FP.F16.F32.PACK_AB R88, RZ, R88 ;  /* 0x00000058ff58723e */ /* 0x000fca00000000ff */
[----:B------:R-:W-:Y:S01]  /*6aa0*/  STG.E.U16 desc[UR12][R6.64+0xf2], R88 ;  /* 0x0000f25806007986 */ /* 0x000fe2000c10150c */
[----:B------:R-:W-:Y:S05]  /*6ab0*/  EXIT ;  /* 0x000000000000794d */ /* 0x000fea0003800000 */
.L_x_22:
[----:B------:R-:W-:Y:S01]  /*6ac0*/  ULDC.64 UR4, c[0x0][0x650] ;  /* 0x0001940000047ab9 */ /* 0x000fe20000000a00 */
[-C--:B-1----:R-:W-:Y:S01]  /*6ad0*/  FMUL R88, R88, R8.reuse ;  /* 0x0000000858587220 */ /* 0x082fe20000400000 */
[----:B------:R-:W-:Y:S01]  /*6ae0*/  LEA R2, P1, R14, UR4, 0x1 ;  /* 0x000000040e027c11 */ /* 0x000fe2000f8208ff */
[----:B------:R-:W-:Y:S01]  /*6af0*/  IMAD.SHL.U32 R9, R21, 0x2, RZ ;  /* 0x0000000215097824 */ /* 0x000fe200078e00ff */
[----:B------:R-:W-:Y:S01]  /*6b00*/  ISETP.GT.AND P3, PT, R10, 0x8, PT ;  /* 0x000000080a00780c */ /* 0x000fe20003f64270 */
[-C--:B------:R-:W-:Y:S01]  /*6b10*/  FMUL R89, R89, R8.reuse ;  /* 0x0000000859597220 */ /* 0x080fe20000400000 */
[----:B------:R-:W-:Y:S01]  /*6b20*/  LEA.HI.X R3, R14, UR5, R19, 0x1, P1 ;  /* 0x000000050e037c11 */ /* 0x000fe200088f0c13 */
[----:B------:R-:W-:Y:S01]  /*6b30*/  FMUL R90, R90, R8 ;  /* 0x000000085a5a7220 */ /* 0x000fe20000400000 */
[----:B------:R-:W-:Y:S01]  /*6b40*/  F2FP.F16.F32.PACK_AB R88, RZ, R88 ;  /* 0x00000058ff58723e */ /* 0x000fe200000000ff */
[-C--:B------:R-:W-:Y:S01]  /*6b50*/  FMUL R91, R91, R8.reuse ;  /* 0x000000085b5b7220 */ /* 0x080fe20000400000 */
[----:B------:R-:W-:Y:S01]  /*6b60*/  ISETP.GT.AND P4, PT, R0, 0x1, P2 ;  /* 0x000000010000780c */ /* 0x000fe20001784270 */
[-C--:B------:R-:W-:Y:S01]  /*6b70*/  FMUL R92, R92, R8.reuse ;  /* 0x000000085c5c7220 */ /* 0x080fe20000400000 */
[----:B------:R-:W-:Y:S01]  /*6b80*/  ISETP.GT.AND P1, PT, R0, RZ, P3 ;  /* 0x000000ff0000720c */ /* 0x000fe20001f24270 */
[----:B------:R-:W-:Y:S01]  /*6b90*/  @P0 STG.E.U16 desc[UR12][R2.64], R88 ;  /* 0x0000005802000986 */ /* 0x000fe2000c10150c */
[----:B------:R-:W-:Y:S01]  /*6ba0*/  SHF.L.U64.HI R7, R21, 0x1, R20 ;  /* 0x0000000115077819 */ /* 0x000fe20000010214 */
[----:B------:R-:W-:Y:S01]  /*6bb0*/  FMUL R93, R93, R8 ;  /* 0x000000085d5d7220 */ /* 0x000fe20000400000 */
[----:B------:R-:W-:Y:S01]  /*6bc0*/  IADD3 R4, P0, R9, R2, RZ ;  /* 0x0000000209047210 */ /* 0x000fe20007f1e0ff */
[-C--:B------:R-:W-:Y:S01]  /*6bd0*/  FMUL R94, R94, R8.reuse ;  /* 0x000000085e5e7220 */ /* 0x080fe20000400000 */
[----:B------:R-:W-:Y:S01]  /*6be0*/  F2FP.F16.F32.PACK_AB R89, RZ, R89 ;  /* 0x00000059ff59723e */ /* 0x000fe200000000ff */
[----:B------:R-:W-:Y:S01]  /*6bf0*/  FMUL R95, R95, R8 ;  /* 0x000000085f5f7220 */ /* 0x000fe20000400000 */
[----:B------:R-:W-:Y:S01]  /*6c00*/  F2FP.F16.F32.PACK_AB R90, RZ, R90 ;  /* 0x0000005aff5a723e */ /* 0x000fe200000000ff */
[----:B------:R-:W-:Y:S01]  /*6c10*/  IMAD.X R5, R7, 0x1, R3, P0 ;  /* 0x0000000107057824 */ /* 0x000fe200000e0603 */
[C---:B------:R-:W-:Y:S01]  /*6c20*/  ISETP.GT.AND P5, PT, R0.reuse, 0x8, P2 ;  /* 0x000000080000780c */ /* 0x040fe200017a4270 */
[----:B------:R-:W-:Y:S01]  /*6c30*/  @P4 STG.E.U16 desc[UR12][R2.64+0x2], R89 ;  /* 0x0000025902004986 */ /* 0x000fe2000c10150c */
[----:B------:R-:W-:Y:S01]  /*6c40*/  ISETP.GT.AND P4, PT, R0, 0x1, P3 ;  /* 0x000000010000780c */ /* 0x000fe20001f84270 */
[-C--:B------:R-:W-:Y:S01]  /*6c50*/  FMUL R96, R96, R8.reuse ;  /* 0x0000000860607220 */ /* 0x080fe20000400000 */
[----:B------:R-:W-:Y:S01]  /*6c60*/  F2FP.F16.F32.PACK_AB R91, RZ, R91 ;  /* 0x0000005bff5b723e */ /* 0x000fe200000000ff */
[----:B------:R-:W-:Y:S01]  /*6c70*/  @P1 STG.E.U16 desc[UR12][R4.64], R90 ;  /* 0x0000005a04001986 */ /* 0x000fe2000c10150c */
[----:B------:R-:W-:Y:S01]  /*6c80*/  ISETP.GT.AND P1, PT, R0, 0x9, P2 ;  /* 0x000000090000780c */ /* 0x000fe20001724270 */
[----:B------:R-:W-:Y:S01]  /*6c90*/  FMUL R97, R97, R8 ;  /* 0x0000000861617220 */ /* 0x000fe20000400000 */
[----:B------:R-:W-:Y:S01]  /*6ca0*/  F2FP.F16.F32.PACK_AB R92, RZ, R92 ;  /* 0x0000005cff5c723e */ /* 0x000fe200000000ff */
[-C--:B------:R-:W-:Y:S01]  /*6cb0*/  FMUL R98, R98, R8.reuse ;  /* 0x0000000862627220 */ /* 0x080fe20000400000 */
[----:B------:R-:W-:Y:S01]  /*6cc0*/  F2FP.F16.F32.PACK_AB R93, RZ, R93 ;  /* 0x0000005dff5d723e */ /* 0x000fe200000000ff */
[-C--:B------:R-:W-:Y:S01]  /*6cd0*/  FMUL R99, R99, R8.reuse ;  /* 0x0000000863637220 */ /* 0x080fe20000400000 */
[----:B------:R-:W-:Y:S01]  /*6ce0*/  ISETP.GT.AND P0, PT, R0, 0x8, P3 ;  /* 0x000000080000780c */ /* 0x000fe20001f04270 */
[----:B------:R-:W-:Y:S01]  /*6cf0*/  FMUL R100, R100, R8 ;  /* 0x0000000864647220 */ /* 0x000fe20000400000 */
[----:B------:R-:W-:Y:S01]  /*6d00*/  F2FP.F16.F32.PACK_AB R94, RZ, R94 ;  /* 0x0000005eff5e723e */ /* 0x000fe200000000ff */
[----:B------:R-:W-:Y:S01]  /*6d10*/  @P4 STG.E.U16 desc[UR12][R4.64+0x2], R91 ;  /* 0x0000025b04004986 */ /* 0x000fe2000c10150c */
[----:B------:R-:W-:Y:S01]  /*6d20*/  F2FP.F16.F32.PACK_AB R95, RZ, R95 ;  /* 0x0000005fff5f723e */ /* 0x000fe200000000ff */
[-C--:B------:R-:W-:Y:S01]  /*6d30*/  FMUL R101, R101, R8.reuse ;  /* 0x0000000865657220 */ /* 0x080fe20000400000 */
[C---:B------:R-:W-:Y:S01]  /*6d40*/  ISETP.GT.AND P4, PT, R0.reuse, 0x10, P2 ;  /* 0x000000100000780c */ /* 0x040fe20001784270 */
[----:B------:R-:W-:Y:S01]  /*6d50*/  @P5 STG.E.U16 desc[UR12][R2.64+0x10], R92 ;  /* 0x0000105c02005986 */ /* 0x000fe2000c10150c */
[----:B------:R-:W-:Y:S01]  /*6d60*/  ISETP.GT.AND P5, PT, R0, 0x10, P3 ;  /* 0x000000100000780c */ /* 0x000fe20001fa4270 */
[----:B------:R-:W-:Y:S01]  /*6d70*/  FMUL R102, R102, R8 ;  /* 0x0000000866667220 */ /* 0x000fe20000400000 */
[----:B------:R-:W-:Y:S01]  /*6d80*/  F2FP.F16.F32.PACK_AB R96, RZ, R96 ;  /* 0x00000060ff60723e */ /* 0x000fe200000000ff */
[----:B------:R-:W-:Y:S01]  /*6d90*/  @P1 STG.E.U16 desc[UR12][R2.64+0x12], R93 ;  /* 0x0000125d02001986 */ /* 0x000fe2000c10150c */
[C---:B------:R-:W-:Y:S01]  /*6da0*/  ISETP.GT.AND P1, PT, R0.reuse, 0x9, P3 ;  /* 0x000000090000780c */ /* 0x040fe20001f24270 */
        /* <DEDUP_REMOVED lines=8> */
[----:B------:R-:W-:Y:S01]  /*6e30*/  FMUL R106, R106, R8 ;  /* 0x000000086a6a7220 */ /* 0x000fe20000400000 */
[----:B------:R-:W-:Y:S01]  /*6e40*/  F2FP.F16.F32.PACK_AB R100, RZ, R100 ;  /* 0x00000064ff64723e */ /* 0x000fe200000000ff */
[-C--:B------:R-:W-:Y:S01]  /*6e50*/  FMUL R107, R107, R8.reuse ;  /* 0x000000086b6b7220 */ /* 0x080fe20000400000 */
[----:B------:R-:W-:Y:S01]  /*6e60*/  F2FP.F16.F32.PACK_AB R101, RZ, R101 ;  /* 0x00000065ff65723e */ /* 0x000fe200000000ff */
        /* <DEDUP_REMOVED lines=21> */
[----:B------:R-:W-:Y:S01]  /*6fc0*/  ISETP.GT.AND P4, PT, R0, 0x21, P2 ;  /* 0x000000210000780c */ /* 0x000fe20001784270 */
[-C--:B------:R-:W-:Y:S01]  /*6fd0*/  FMUL R113, R113, R8.reuse ;  /* 0x0000000871717220 */ /* 0x080fe20000400000 */
[----:B------:R-:W-:Y:S01]  /*6fe0*/  F2FP.F16.F32.PACK_AB R107, RZ, R107 ;  /* 0x0000006bff6b723e */ /* 0x000fe200000000ff */
        /* <DEDUP_REMOVED lines=102> */
[-C--:B------:R-:W-:Y:S01]  /*7650*/  FMUL R144, R144, R8.reuse ;  /* 0x0000000890907220 */ /* 0x080fe20000400000 */
[----:B------:R-:W-:Y:S01]  /*7660*/  ISETP.GT.AND P6, PT, R0, 0x68, P3 ;  /* 0x000000680000780c */ /* 0x000fe20001fc4270 */
[----:B------:R-:W-:Y:S01]  /*7670*/  FMUL R145, R145, R8 ;  /* 0x0000000891917220 */ /* 0x000fe20000400000 */
[----:B------:R-:W-:Y:S01]  /*7680*/  F2FP.F16.F32.PACK_AB R138, RZ, R138 ;  /* 0x0000008aff8a723e */ /* 0x000fe200000000ff */
[-C--:B------:R-:W-:Y:S01]  /*7690*/  FMUL R146, R146, R8.reuse ;  /* 0x0000000892927220 */ /* 0x080fe20000400000 */
[----:B------:R-:W-:Y:S01]  /*76a0*/  F2FP.F16.F32.PACK_AB R139, RZ, R139 ;  /* 0x0000008bff8b723e */ /* 0x000fe200000000ff */
[----:B------:R-:W-:Y:S01]  /*76b0*/  @P1 STG.E.U16 desc[UR12][R4.64+0x80], R122 ;  /* 0x0000807a04001986 */ /* 0x000fe2000c10150c */
[C---:B------:R-:W-:Y:S01]  /*76c0*/  ISETP.GT.AND P1, PT, R0.reuse, 0x48, P3 ;  /* 0x000000480000780c */ /* 0x040fe20001f24270 */
[----:B------:R-:W-:Y:S01]  /*76d0*/  FMUL R147, R147, R8 ;  /* 0x0000000893937220 */ /* 0x000fe20000400000 */
[----:B------:R-:W-:Y:S01]  /*76e0*/  F2FP.F16.F32.PACK_AB R140, RZ, R140 ;  /* 0x0000008cff8c723e */ /* 0x000fe200000000ff */
[----:B------:R-:W-:Y:S01]  /*76f0*/  @P4 STG.E.U16 desc[UR12][R4.64+0x82], R123 ;  /* 0x0000827b04004986 */ /* 0x000fe2000c10150c */
[----:B------:R-:W-:Y:S01]  /*7700*/  ISETP.GT.AND P4, PT, R0, 0x49, P3 ;  /* 0x000000490000780c */ /* 0x000fe20001f84270 */
[----:B------:R-:W-:Y:S01]  /*7710*/  FMUL R148, R148, R8 ;  /* 0x0000000894947220 */ /* 0x000fe20000400000 */
[----:B------:R-:W-:Y:S01]  /*7720*/  F2FP.F16.F32.PACK_AB R141, RZ, R141 ;  /* 0x0000008dff8d723e */ /* 0x000fe200000000ff */
[----:B------:R-:W-:Y:S01]  /*7730*/  @P0 STG.E.U16 desc[UR12][R2.64+0x90], R124 ;  /* 0x0000907c02000986 */ /* 0x000fe2000c10150c */
[----:B------:R-:W-:Y:S01]  /*7740*/  ISETP.GT.AND P0, PT, R0, 0x50, P3 ;  /* 0x000000500000780c */ /* 0x000fe20001f04270 */
[----:B------:R-:W-:Y:S01]  /*7750*/  IMAD.SHL.U32 R15, R16, 0x2, RZ ;  /* 0x00000002100f7824 */ /* 0x000fe200078e00ff */
        /* <DEDUP_REMOVED lines=26> */
[----:B------:R-:W-:Y:S01]  /*7900*/  SHF.L.U64.HI R13, R16, 0x1, R11 ;  /* 0x00000001100d7819 */ /* 0x000fe2000001020b */
[-C--:B------:R-:W-:Y:S01]  /*7910*/  FMUL R28, R28, R8.reuse ;  /* 0x000000081c1c7220 */ /* 0x080fe20000400000 */
[----:B------:R-:W-:Y:S01]  /*7920*/  F2FP.F16.F32.PACK_AB R149, RZ, R149 ;  /* 0x00000095ff95723e */ /* 0x000fe200000000ff */
        /* <DEDUP_REMOVED lines=31> */
[----:B------:R-:W-:Y:S01]  /*7b20*/  ISETP.GT.AND P5, PT, R0, 0x69, P2 ;  /* 0x000000690000780c */ /* 0x000fe200017a4270 */
[-C--:B------:R-:W-:Y:S01]  /*7b30*/  FMUL R38, R38, R8.reuse ;  /* 0x0000000826267220 */ /* 0x080fe20000400000 */
[----:B------:R-:W-:Y:S01]  /*7b40*/  F2FP.F16.F32.PACK_AB R31, RZ, R31 ;  /* 0x0000001fff1f723e */ /* 0x000fe200000000ff */
[----:B------:R-:W-:Y:S01]  /*7b50*/  @P1 STG.E.U16 desc[UR12][R4.64+0xc0], R138 ;  /* 0x0000c08a04001986 */ /* 0x000fe2000c10150c */
[C---:B------:R-:W-:Y:S01]  /*7b60*/  ISETP.GT.AND P1, PT, R10.reuse, 0x40, PT ;  /* 0x000000400a00780c */ /* 0x040fe20003f24270 */
[----:B------:R-:W-:Y:S01]  /*7b70*/  FMUL R39, R39, R8 ;  /* 0x0000000827277220 */ /* 0x000fe20000400000 */
[----:B------:R-:W-:Y:S01]  /*7b80*/  F2FP.F16.F32.PACK_AB R32, RZ, R32 ;  /* 0x00000020ff20723e */ /* 0x000fe200000000ff */
[----:B------:R-:W-:Y:S01]  /*7b90*/  @P0 STG.E.U16 desc[UR12][R4.64+0xc2], R139 ;  /* 0x0000c28b04000986 */ /* 0x000fe2000c10150c */
[----:B------:R-:W-:Y:S01]  /*7ba0*/  ISETP.GT.AND P0, PT, R10, 0x48, PT ;  /* 0x000000480a00780c */ /* 0x000fe20003f04270 */
        /* <DEDUP_REMOVED lines=17> */
[C---:B------:R-:W-:Y:S01]  /*7cc0*/  ISETP.GT.AND P4, PT, R0.reuse, 0x78, P2 ;  /* 0x000000780000780c */ /* 0x040fe20001784270 */
[-C--:B------:R-:W-:Y:S01]  /*7cd0*/  FMUL R45, R45, R8.reuse ;  /* 0x000000082d2d7220 */ /* 0x080fe20000400000 */
[C---:B------:R-:W-:Y:S01]  /*7ce0*/  ISETP.GT.AND P2, PT, R0.reuse, 0x79, P2 ;  /* 0x000000790000780c */ /* 0x040fe20001744270 */
        /* <DEDUP_REMOVED lines=15> */
[----:B------:R-:W-:Y:S01]  /*7de0*/  IADD3 R10, P5, R15, R2, RZ ;  /* 0x000000020f0a7210 */ /* 0x000fe20007fbe0ff */
[----:B------:R-:W-:Y:S01]  /*7df0*/  FMUL R51, R51, R8 ;  /* 0x0000000833337220 */ /* 0x000fe20000400000 */
[----:B------:R-:W-:Y:S01]  /*7e00*/  F2FP.F16.F32.PACK_AB R43, RZ, R43 ;  /* 0x0000002bff2b723e */ /* 0x000fe200000000ff */
[----:B------:R-:W-:Y:S01]  /*7e10*/  @P6 STG.E.U16 desc[UR12][R4.64+0xe2], R147 ;  /* 0x0000e29304006986 */ /* 0x000fe2000c10150c */
[----:B------:R-:W-:Y:S01]  /*7e20*/  F2FP.F16.F32.PACK_AB R44, RZ, R44 ;  /* 0x0000002cff2c723e */ /* 0x000fe200000000ff */
[----:B------:R-:W-:Y:S01]  /*7e30*/  IMAD.X R11, R13, 0x1, R3, P5 ;  /* 0x000000010d0b7824 */ /* 0x000fe200028e0603 */
[----:B------:R-:W-:Y:S01]  /*7e40*/  IADD3 R12, P5, P6, R9, R2, R15 ;  /* 0x00000002090c7210 */ /* 0x000fe20007ebe00f */
[----:B------:R-:W-:Y:S01]  /*7e50*/  @P4 STG.E.U16 desc[UR12][R2.64+0xf0], R148 ;  /* 0x0000f09402004986 */ /* 0x000fe2000c10150c */
[----:B------:R-:W-:Y:S01]  /*7e60*/  ISETP.GT.AND P4, PT, R0, 0x78, P3 ;  /* 0x000000780000780c */ /* 0x000fe20001f84270 */
[-C--:B------:R-:W-:Y:S01]  /*7e70*/  FMUL R52, R52, R8.reuse ;  /* 0x0000000834347220 */ /* 0x080fe20000400000 */
[C---:B------:R-:W-:Y:S01]  /*7e80*/  ISETP.GT.AND P3, PT, R0.reuse, 0x79, P3 ;  /* 0x000000790000780c */ /* 0x040fe20001f64270 */
[----:B------:R0:W-:Y:S01]  /*7e90*/  @P2 STG.E.U16 desc[UR12][R2.64+0xf2], R149 ;  /* 0x0000f29502002986 */ /* 0x0001e2000c10150c */
[----:B------:R-:W-:Y:S01]  /*7ea0*/  IADD3.X R13, R7, R3, R13, P5, P6 ;  /* 0x00000003070d7210 */ /* 0x000fe20002fec40d */
[-C--:B------:R-:W-:Y:S01]  /*7eb0*/  FMUL R53, R53, R8.reuse ;  /* 0x0000000835357220 */ /* 0x080fe20000400000 */
[----:B------:R-:W-:Y:S01]  /*7ec0*/  ISETP.GT.AND P5, PT, R0, 0x1, P1 ;  /* 0x000000010000780c */ /* 0x000fe20000fa4270 */
[-C--:B------:R-:W-:Y:S01]  /*7ed0*/  FMUL R54, R54, R8.reuse ;  /* 0x0000000836367220 */ /* 0x080fe20000400000 */
[----:B------:R-:W-:Y:S01]  /*7ee0*/  ISETP.GT.AND P2, PT, R0, RZ, P0 ;  /* 0x000000ff0000720c */ /* 0x000fe20000744270 */
[-C--:B------:R-:W-:Y:S01]  /*7ef0*/  FMUL R55, R55, R8.reuse ;  /* 0x0000000837377220 */ /* 0x080fe20000400000 */
[----:B------:R-:W-:Y:S01]  /*7f00*/  F2FP.F16.F32.PACK_AB R45, RZ, R45 ;  /* 0x0000002dff2d723e */ /* 0x000fe200000000ff */
[----:B------:R-:W-:Y:S01]  /*7f10*/  FMUL R56, R56, R8 ;  /* 0x0000000838387220 */ /* 0x000fe20000400000 */
[----:B------:R-:W-:Y:S01]  /*7f20*/  F2FP.F16.F32.PACK_AB R46, RZ, R46 ;  /* 0x0000002eff2e723e */ /* 0x000fe200000000ff */
[----:B------:R-:W-:Y:S01]  /*7f30*/  FMUL R57, R57, R8 ;  /* 0x0000000839397220 */ /* 0x000fe20000400000 */
[----:B------:R-:W-:Y:S01]  /*7f40*/  F2FP.F16.F32.PACK_AB R47, RZ, R47 ;  /* 0x0000002fff2f723e */ /* 0x000fe200000000ff */
[----:B0-----:R-:W-:Y:S01]  /*7f50*/  @P4 IMAD.MOV.U32 R2, RZ, RZ, R4 ;  /* 0x000000ffff024224 */ /* 0x001fe200078e0004 */
[----:B------:R-:W-:Y:S01]  /*7f60*/  F2FP.F16.F32.PACK_AB R48, RZ, R48 ;  /* 0x00000030ff30723e */ /* 0x000fe200000000ff */
[----:B------:R-:W-:Y:S01]  /*7f70*/  @P4 IMAD.MOV.U32 R3, RZ, RZ, R5 ;  /* 0x000000ffff034224 */ /* 0x000fe200078e0005 */
[----:B------:R-:W-:Y:S01]  /*7f80*/  F2FP.F16.F32.PACK_AB R49, RZ, R49 ;  /* 0x00000031ff31723e */ /* 0x000fe200000000ff */
[----:B------:R-:W-:Y:S01]  /*7f90*/  FMUL R58, R58, R8 ;  /* 0x000000083a3a7220 */ /* 0x000fe20000400000 */
[----:B------:R-:W-:Y:S01]  /*7fa0*/  F2FP.F16.F32.PACK_AB R50, RZ, R50 ;  /* 0x00000032ff32723e */ /* 0x000fe200000000ff */
[-C--:B------:R-:W-:Y:S01]  /*7fb0*/  FMUL R59, R59, R8.reuse ;  /* 0x000000083b3b7220 */ /* 0x080fe20000400000 */
[----:B------:R0:W-:Y:S01]  /*7fc0*/  @P4 STG.E.U16 desc[UR12][R2.64+0xf0], R150 ;  /* 0x0000f09602004986 */ /* 0x0001e2000c10150c */
[----:B------:R-:W-:Y:S01]  /*7fd0*/  ISETP.GT.AND P4, PT, R0, RZ, P1 ;  /* 0x000000ff0000720c */ /* 0x000fe20000f84270 */
[-C--:B------:R-:W-:Y:S01]  /*7fe0*/  FMUL R60, R60, R8.reuse ;  /* 0x000000083c3c7220 */ /* 0x080fe20000400000 */
[----:B------:R-:W-:Y:S01]  /*7ff0*/  F2FP.F16.F32.PACK_AB R51, RZ, R51 ;  /* 0x00000033ff33723e */ /* 0x000fe200000000ff */
[----:B------:R-:W-:Y:S01]  /*8000*/  @P3 STG.E.U16 desc[UR12][R4.64+0xf2], R151 ;  /* 0x0000f29704003986 */ /* 0x000fe2000c10150c */
[----:B------:R-:W-:Y:S01]  /*8010*/  IADD3 R6, P3, R10, R9, RZ ;  /* 0x000000090a067210 */ /* 0x000fe20007f7e0ff */
[----:B------:R-:W-:Y:S01]  /*8020*/  FMUL R61, R61, R8 ;  /* 0x000000083d3d7220 */ /* 0x000fe20000400000 */
[----:B------:R-:W-:Y:S01]  /*8030*/  F2FP.F16.F32.PACK_AB R52, RZ, R52 ;  /* 0x00000034ff34723e */ /* 0x000fe200000000ff */
[----:B------:R-:W-:Y:S01]  /*8040*/  @P5 STG.E.U16 desc[UR12][R10.64+0x2], R25 ;  /* 0x000002190a005986 */ /* 0x000fe2000c10150c */
[C---:B------:R-:W-:Y:S01]  /*8050*/  ISETP.GT.AND P5, PT, R0.reuse, 0x9, P1 ;  /* 0x000000090000780c */ /* 0x040fe20000fa4270 */
[----:B------:R-:W-:Y:S01]  /*8060*/  IMAD.X R7, R11, 0x1, R7, P3 ;  /* 0x000000010b077824 */ /* 0x000fe200018e0607 */
        /* <DEDUP_REMOVED lines=13> */
[----:B0-----:R-:W-:Y:S01]  /*8140*/  @P3 IMAD.MOV.U32 R2, RZ, RZ, R6 ;  /* 0x000000ffff023224 */ /* 0x001fe200078e0006 */
[----:B------:R-:W-:Y:S01]  /*8150*/  F2FP.F16.F32.PACK_AB R57, RZ, R57 ;  /* 0x00000039ff39723e */ /* 0x000fe200000000ff */
[----:B------:R-:W-:Y:S01]  /*8160*/  @P3 IMAD.MOV.U32 R3, RZ, RZ, R7 ;  /* 0x000000ffff033224 */ /* 0x000fe200078e0007 */
[----:B------:R-:W-:Y:S01]  /*8170*/  F2FP.F16.F32.PACK_AB R58, RZ, R58 ;  /* 0x0000003aff3a723e */ /* 0x000fe200000000ff */
[-C--:B------:R-:W-:Y:S01]  /*8180*/  FMUL R66, R66, R8.reuse ;  /* 0x0000000842427220 */ /* 0x080fe20000400000 */
[----:B------:R-:W-:Y:S01]  /*8190*/  F2FP.F16.F32.PACK_AB R59, RZ, R59 ;  /* 0x0000003bff3b723e */ /* 0x000fe200000000ff */
[-C--:B------:R-:W-:Y:S01]  /*81a0*/  FMUL R67, R67, R8.reuse ;  /* 0x0000000843437220 */ /* 0x080fe20000400000 */
[----:B------:R0:W-:Y:S01]  /*81b0*/  @P3 STG.E.U16 desc[UR12][R2.64+0x2], R27 ;  /* 0x0000021b02003986 */ /* 0x0001e2000c10150c */
        /* <DEDUP_REMOVED lines=21> */
[----:B------:R-:W-:Y:S01]  /*8310*/  FMUL R73, R73, R8 ;  /* 0x0000000849497220 */ /* 0x000fe20000400000 */
[----:B------:R-:W-:Y:S01]  /*8320*/  F2FP.F16.F32.PACK_AB R65, RZ, R65 ;  /* 0x00000041ff41723e */ /* 0x000fe200000000ff */
[----:B------:R-:W-:Y:S01]  /*8330*/  @P5 STG.E.U16 desc[UR12][R10.64+0x22], R33 ;  /* 0x000022210a005986 */ /* 0x000fe2000c10150c */
[----:B------:R-:W-:Y:S01]  /*8340*/  ISETP.GT.AND P5, PT, R0, 0x19, P1 ;  /* 0x000000190000780c */ /* 0x000fe20000fa4270 */
[--C-:B0-----:R-:W-:Y:S01]  /*8350*/  @P2 IMAD.MOV.U32 R2, RZ, RZ, R12.reuse ;  /* 0x000000ffff022224 */ /* 0x101fe200078e000c */
[----:B------:R-:W-:Y:S01]  /*8360*/  F2FP.F16.F32.PACK_AB R66, RZ, R66 ;  /* 0x00000042ff42723e */ /* 0x000fe200000000ff */
[--C-:B------:R-:W-:Y:S01]  /*8370*/  @P2 IMAD.MOV.U32 R3, RZ, RZ, R13.reuse ;  /* 0x000000ffff032224 */ /* 0x100fe200078e000d */
[----:B------:R-:W-:Y:S01]  /*8380*/  F2FP.F16.F32.PACK_AB R67, RZ, R67 ;  /* 0x00000043ff43723e */ /* 0x000fe200000000ff */
[----:B------:R-:W-:Y:S01]  /*8390*/  FMUL R74, R74, R8 ;  /* 0x000000084a4a7220 */ /* 0x000fe20000400000 */
[----:B------:R-:W-:Y:S01]  /*83a0*/  F2FP.F16.F32.PACK_AB R68, RZ, R68 ;  /* 0x00000044ff44723e */ /* 0x000fe200000000ff */
[-C--:B------:R-:W-:Y:S01]  /*83b0*/  FMUL R75, R75, R8.reuse ;  /* 0x000000084b4b7220 */ /* 0x080fe20000400000 */
[----:B------:R0:W-:Y:S01]  /*83c0*/  @P2 STG.E.U16 desc[UR12][R2.64+0x20], R34 ;  /* 0x0000202202002986 */ /* 0x0001e2000c10150c */
        /* <DEDUP_REMOVED lines=9> */
[----:B------:R-:W-:Y:S01]  /*8460*/  FMUL R80, R80, R8 ;  /* 0x0000000850507220 */ /* 0x000fe20000400000 */
[----:B------:R-:W-:Y:S01]  /*8470*/  F2FP.F16.F32.PACK_AB R73, RZ, R73 ;  /* 0x00000049ff49723e */ /* 0x000fe200000000ff */
[--C-:B0-----:R-:W-:Y:S01]  /*8480*/  @P3 IMAD.MOV.U32 R2, RZ, RZ, R12.reuse ;  /* 0x000000ffff023224 */ /* 0x101fe200078e000c */
[----:B------:R-:W-:Y:S01]  /*8490*/  F2FP.F16.F32.PACK_AB R74, RZ, R74 ;  /* 0x0000004aff4a723e */ /* 0x000fe200000000ff */
[--C-:B------:R-:W-:Y:S01]  /*84a0*/  @P3 IMAD.MOV.U32 R3, RZ, RZ, R13.reuse ;  /* 0x000000ffff033224 */ /* 0x100fe200078e000d */
[----:B------:R-:W-:Y:S01]  /*84b0*/  ISETP.GT.AND P6, PT, R0, 0x68, P0 ;  /* 0x000000680000780c */ /* 0x000fe200007c4270 */
[-C--:B------:R-:W-:Y:S01]  /*84c0*/  FMUL R81, R81, R8.reuse ;  /* 0x0000000851517220 */ /* 0x080fe20000400000 */
[----:B------:R-:W-:Y:S01]  /*84d0*/  F2FP.F16.F32.PACK_AB R75, RZ, R75 ;  /* 0x0000004bff4b723e */ /* 0x000fe200000000ff */
[-C--:B------:R-:W-:Y:S01]  /*84e0*/  FMUL R82, R82, R8.reuse ;  /* 0x0000000852527220 */ /* 0x080fe20000400000 */
[----:B------:R0:W-:Y:S01]  /*84f0*/  @P3 STG.E.U16 desc[UR12][R2.64+0x22], R35 ;  /* 0x0000222302003986 */ /* 0x0001e2000c10150c */
        /* <DEDUP_REMOVED lines=17> */
[----:B------:R-:W-:Y:S01]  /*8610*/  FMUL R8, R87, R8 ;  /* 0x0000000857087220 */ /* 0x000fe20000400000 */
[----:B------:R0:W-:Y:S01]  /*8620*/  @P2 STG.E.U16 desc[UR12][R2.64+0x30], R38 ;  /* 0x0000302602002986 */ /* 0x0001e2000c10150c */
[----:B------:R-:W-:-:S02]  /*8630*/  ISETP.GT.AND P2, PT, R0, 0x20, P0 ;  /* 0x000000200000780c */ /* 0x000fc40000744270 */
[----:B------:R-:W-:Y:S02]  /*8640*/  F2FP.F16.F32.PACK_AB R82, RZ, R82 ;  /* 0x00000052ff52723e */ /* 0x000fe400000000ff */
[----:B------:R-:W-:Y:S02]  /*8650*/  F2FP.F16.F32.PACK_AB R83, RZ, R83 ;  /* 0x00000053ff53723e */ /* 0x000fe400000000ff */
[----:B------:R-:W-:Y:S02]  /*8660*/  F2FP.F16.F32.PACK_AB R84, RZ, R84 ;  /* 0x00000054ff54723e */ /* 0x000fe400000000ff */
[----:B------:R-:W-:Y:S02]  /*8670*/  F2FP.F16.F32.PACK_AB R85, RZ, R85 ;  /* 0x00000055ff55723e */ /* 0x000fe400000000ff */
[----:B------:R-:W-:Y:S01]  /*8680*/  F2FP.F16.F32.PACK_AB R86, RZ, R86 ;  /* 0x00000056ff56723e */ /* 0x000fe200000000ff */
[----:B0-----:R-:W-:Y:S02]  /*8690*/  @P3 IMAD.MOV.U32 R2, RZ, RZ, R12 ;  /* 0x000000ffff023224 */ /* 0x001fe400078e000c */
[----:B------:R-:W-:-:S05]  /*86a0*/  @P3 IMAD.MOV.U32 R3, RZ, RZ, R13 ;  /* 0x000000ffff033224 */ /* 0x000fca00078e000d */
[----:B------:R0:W-:Y:S01]  /*86b0*/  @P3 STG.E.U16 desc[UR12][R2.64+0x32], R39 ;  /* 0x0000322702003986 */ /* 0x0001e2000c10150c */
[----:B------:R-:W-:-:S03]  /*86c0*/  ISETP.GT.AND P3, PT, R0, 0x21, P0 ;  /* 0x000000210000780c */ /* 0x000fc60000764270 */
[----:B------:R-:W-:Y:S01]  /*86d0*/  @P4 STG.E.U16 desc[UR12][R10.64+0x40], R40 ;  /* 0x000040280a004986 */ /* 0x000fe2000c10150c */
[----:B------:R-:W-:-:S03]  /*86e0*/  ISETP.GT.AND P4, PT, R0, 0x28, P1 ;  /* 0x000000280000780c */ /* 0x000fc60000f84270 */
[----:B------:R-:W-:Y:S01]  /*86f0*/  @P5 STG.E.U16 desc[UR12][R10.64+0x42], R41 ;  /* 0x000042290a005986 */ /* 0x000fe2000c10150c */
[----:B------:R-:W-:Y:S01]  /*8700*/  ISETP.GT.AND P5, PT, R0, 0x29, P1 ;  /* 0x000000290000780c */ /* 0x000fe20000fa4270 */
[----:B0-----:R-:W-:Y:S02]  /*8710*/  @P2 IMAD.MOV.U32 R2, RZ, RZ, R12 ;  /* 0x000000ffff022224 */ /* 0x001fe400078e000c */
[----:B------:R-:W-:-:S05]  /*8720*/  @P2 IMAD.MOV.U32 R3, RZ, RZ, R13 ;  /* 0x000000ffff032224 */ /* 0x000fca00078e000d */
[----:B------:R0:W-:Y:S01]  /*8730*/  @P2 STG.E.U16 desc[UR12][R2.64+0x40], R42 ;  /* 0x0000402a02002986 */ /* 0x0001e2000c10150c */
[----:B------:R-:W-:Y:S01]  /*8740*/  ISETP.GT.AND P2, PT, R0, 0x28, P0 ;  /* 0x000000280000780c */ /* 0x000fe20000744270 */
        /* <DEDUP_REMOVED lines=111> */
[C---:B------:R-:W-:Y:S02]  /*8e40*/  ISETP.GT.AND P3, PT, R0.reuse, 0x78, P1 ;  /* 0x000000780000780c */ /* 0x040fe40000f64270 */
[C---:B------:R-:W-:Y:S01]  /*8e50*/  ISETP.GT.AND P1, PT, R0.reuse, 0x79, P1 ;  /* 0x000000790000780c */ /* 0x040fe20000f24270 */
[----:B------:R-:W-:Y:S01]  /*8e60*/  @P4 STG.E.U16 desc[UR12][R10.64+0xe0], R80 ;  /* 0x0000e0500a004986 */ /* 0x000fe2000c10150c */
[C---:B------:R-:W-:Y:S02]  /*8e70*/  ISETP.GT.AND P4, PT, R0.reuse, 0x71, P0 ;  /* 0x000000710000780c */ /* 0x040fe40000784270 */
[----:B------:R-:W-:Y:S01]  /*8e80*/  ISETP.GT.AND P0, PT, R0, 0x79, P0 ;  /* 0x000000790000780c */ /* 0x000fe20000704270 */
[----:B------:R-:W-:Y:S01]  /*8e90*/  @P2 STG.E.U16 desc[UR12][R10.64+0xe2], R81 ;  /* 0x0000e2510a002986 */ /* 0x000fe2000c10150c */
[----:B0-----:R-:W-:Y:S02]  /*8ea0*/  @P5 IMAD.MOV.U32 R2, RZ, RZ, R12 ;  /* 0x000000ffff025224 */ /* 0x001fe400078e000c */
[----:B------:R-:W-:-:S05]  /*8eb0*/  @P5 IMAD.MOV.U32 R3, RZ, RZ, R13 ;  /* 0x000000ffff035224 */ /* 0x000fca00078e000d */
[----:B------:R0:W-:Y:S02]  /*8ec0*/  @P5 STG.E.U16 desc[UR12][R2.64+0xe0], R82 ;  /* 0x0000e05202005986 */ /* 0x0001e4000c10150c */
[----:B0-----:R-:W-:Y:S02]  /*8ed0*/  @P4 IMAD.MOV.U32 R2, RZ, RZ, R12 ;  /* 0x000000ffff024224 */ /* 0x001fe400078e000c */
[----:B------:R-:W-:-:S05]  /*8ee0*/  @P4 IMAD.MOV.U32 R3, RZ, RZ, R13 ;  /* 0x000000ffff034224 */ /* 0x000fca00078e000d */
[----:B------:R0:W-:Y:S04]  /*8ef0*/  @P4 STG.E.U16 desc[UR12][R2.64+0xe2], R83 ;  /* 0x0000e25302004986 */ /* 0x0001e8000c10150c */
[----:B------:R1:W-:Y:S04]  /*8f00*/  @P3 STG.E.U16 desc[UR12][R10.64+0xf0], R84 ;  /* 0x0000f0540a003986 */ /* 0x0003e8000c10150c */
[----:B------:R1:W-:Y:S01]  /*8f10*/  @P1 STG.E.U16 desc[UR12][R10.64+0xf2], R85 ;  /* 0x0000f2550a001986 */ /* 0x0003e2000c10150c */
[----:B0-----:R-:W-:Y:S02]  /*8f20*/  @P6 IMAD.MOV.U32 R2, RZ, RZ, R12 ;  /* 0x000000ffff026224 */ /* 0x001fe400078e000c */
[----:B------:R-:W-:-:S05]  /*8f30*/  @P6 IMAD.MOV.U32 R3, RZ, RZ, R13 ;  /* 0x000000ffff036224 */ /* 0x000fca00078e000d */
[----:B------:R1:W-:Y:S01]  /*8f40*/  @P6 STG.E.U16 desc[UR12][R2.64+0xf0], R86 ;  /* 0x0000f05602006986 */ /* 0x0003e2000c10150c */
[----:B------:R-:W-:Y:S05]  /*8f50*/  @!P0 EXIT ;  /* 0x000000000000894d */ /* 0x000fea0003800000 */
[----:B------:R-:W-:-:S05]  /*8f60*/  F2FP.F16.F32.PACK_AB R8, RZ, R8 ;  /* 0x00000008ff08723e */ /* 0x000fca00000000ff */
[----:B------:R-:W-:Y:S01]  /*8f70*/  STG.E.U16 desc[UR12][R12.64+0xf2], R8 ;  /* 0x0000f2080c007986 */ /* 0x000fe2000c10150c */
[----:B------:R-:W-:Y:S05]  /*8f80*/  EXIT ;  /* 0x000000000000794d */ /* 0x000fea0003800000 */
.L_x_10:
[----:B------:R-:W-:-:S13]  /*8f90*/  ISETP.NE.AND P0, PT, R4, RZ, PT ;  /* 0x000000ff0400720c */ /* 0x000fda0003f05270 */
[----:B------:R-:W-:Y:S05]  /*8fa0*/  @P0 EXIT ;  /* 0x000000000000094d */ /* 0x000fea0003800000 */
[----:B------:R-:W-:Y:S01]  /*8fb0*/  ELECT P0, URZ, PT ;  /* 0x00000000003f782f */ /* 0x000fe20003800000 */
[----:B------:R-:W-:-:S12]  /*8fc0*/  BSSY B0, `(.L_x_273) ;  /* 0x000008c000007945 */ /* 0x000fd80003800000 */
[----:B------:R-:W-:Y:S05]  /*8fd0*/  @!P0 BRA `(.L_x_274) ;  /* 0x0000000800288947 */ /* 0x000fea0003800000 */
[----:B------:R-:W-:Y:S02]  /*8fe0*/  ISETP.GE.AND P0, PT, R2, 0x1, PT ;  /* 0x000000010200780c */ /* 0x000fe40003f06270 */
[----:B------:R-:W-:-:S04]  /*8ff0*/  SHF.R.S32.HI R3, RZ, 0x1f, R6 ;  /* 0x0000001fff037819 */ /* 0x000fc80000011406 */
[----:B------:R-:W-:-:S07]  /*9000*/  LEA.HI R4, R3, R6, RZ, 0x7 ;  /* 0x0000000603047211 */ /* 0x000fce00078f38ff */
[----:B------:R-:W-:Y:S05]  /*9010*/  @!P0 BRA `(.L_x_274) ;  /* 0x0000000800188947 */ /* 0x000fea0003800000 */
[----:B------:R-:W2:Y:S01]  /*9020*/  S2R R3, SR_CTAID.X ;  /* 0x0000000000037919 */ /* 0x000ea20000002500 */
[----:B------:R-:W-:Y:S01]  /*9030*/  LOP3.LUT R5, R4, 0xffffff80, RZ, 0xc0, !PT ;  /* 0xffffff8004057812 */ /* 0x000fe200078ec0ff */
[----:B------:R-:W-:Y:S01]  /*9040*/  ULDC UR4, c[0x0][0x384] ;  /* 0x0000e10000047ab9 */ /* 0x000fe20000000800 */
[C---:B------:R-:W-:Y:S01]  /*9050*/  LOP3.LUT P0, RZ, R6.reuse, 0x1f, RZ, 0xc0, !PT ;  /* 0x0000001f06ff7812 */ /* 0x040fe2000780c0ff */
[----:B------:R-:W3:Y:S01]  /*9060*/  S2R R7, SR_CTAID.Y ;  /* 0x0000000000077919 */ /* 0x000ee20000002600 */
[----:B------:R-:W-:Y:S01]  /*9070*/  ULDC UR5, c[0x0][0x388] ;  /* 0x0000e20000057ab9 */ /* 0x000fe20000000800 */
[----:B------:R-:W-:Y:S01]  /*9080*/  IMAD.IADD R5, R6, 0x1, -R5 ;  /* 0x0000000106057824 */ /* 0x000fe200078e0a05 */
[----:B------:R-:W-:Y:S01]  /*9090*/  LOP3.LUT R22, R0, 0x2, RZ, 0xfc, !PT ;  /* 0x0000000200167812 */ /* 0x000fe200078efcff */
[----:B------:R-:W-:Y:S01]  /*90a0*/  VIADD R23, R2, 0x1 ;  /* 0x0000000102177836 */ /* 0x000fe20000000000 */
[----:B01---5:R-:W-:Y:S01]  /*90b0*/  CS2R R8, SRZ ;  /* 0x0000000000087805 */ /* 0x023fe2000001ff00 */
[----:B------:R-:W-:Y:S01]  /*90c0*/  IMAD.MOV.U32 R4, RZ, RZ, RZ ;  /* 0x000000ffff047224 */ /* 0x000fe200078e00ff */
[----:B------:R-:W-:-:S02]  /*90d0*/  ISETP.NE.AND P1, PT, R5, RZ, PT ;  /* 0x000000ff0500720c */ /* 0x000fc40003f25270 */
[----:B------:R-:W-:Y:S01]  /*90e0*/  ISETP.NE.OR P0, PT, R5, RZ, !P0 ;  /* 0x000000ff0500720c */ /* 0x000fe20004705670 */
[----:B------:R-:W-:Y:S02]  /*90f0*/  IMAD.MOV.U32 R5, RZ, RZ, 0x1 ;  /* 0x00000001ff057424 */ /* 0x000fe400078e00ff */
[----:B--2---:R-:W-:-:S04]  /*9100*/  IMAD.SHL.U32 R18, R3, 0x80, RZ ;  /* 0x0000008003127824 */ /* 0x004fc800078e00ff */
[----:B------:R-:W-:-:S04]  /*9110*/  IMAD.HI.U32 R3, R18, UR4, RZ ;  /* 0x0000000412037c27 */ /* 0x000fc8000f8e00ff */
[----:B---3--:R-:W-:Y:S01]  /*9120*/  IMAD.SHL.U32 R17, R7, 0x80, RZ ;  /* 0x0000008007117824 */ /* 0x008fe200078e00ff */
[----:B------:R-:W-:Y:S02]  /*9130*/  CS2R R6, SRZ ;  /* 0x0000000000067805 */ /* 0x000fe4000001ff00 */
[----:B------:R-:W-:Y:S01]  /*9140*/  SHF.R.U32.HI R3, RZ, UR5, R3 ;  /* 0x00000005ff037c19 */ /* 0x000fe20008011603 */
[----:B------:R-:W-:-:S07]  /*9150*/  VIADD R19, R17, 0x40 ;  /* 0x0000004011137836 */ /* 0x000fce0000000000 */
.L_x_278:
[----:B------:R-:W0:Y:S01]  /*9160*/  S2R R11, SR_CgaCtaId ;  /* 0x00000000000b7919 */ /* 0x000e220000008800 */
[----:B------:R-:W-:-:S04]  /*9170*/  MOV R10, 0x400 ;  /* 0x00000400000a7802 */ /* 0x000fc80000000f00 */
[----:B0-----:R-:W-:Y:S02]  /*9180*/  LEA R15, R11, R10, 0x18 ;  /* 0x0000000a0b0f7211 */ /* 0x001fe400078ec0ff */
[----:B------:R-:W-:-:S03]  /*9190*/  SHF.L.U32 R10, R5, 0x1f, RZ ;  /* 0x0000001f050a7819 */ /* 0x000fc600000006ff */
[----:B------:R-:W-:-:S07]  /*91a0*/  IMAD R13, R4, 0x8, R15 ;  /* 0x00000008040d7824 */ /* 0x000fce00078e020f */
.L_x_275:
[----:B0-----:R0:W1:Y:S02]  /*91b0*/  SYNCS.PHASECHK.TRANS64.TRYWAIT P2, [R13+URZ+0x38070], R10 ;  /* 0x0380700a0d0075a7 */ /* 0x001064000804017f */
[----:B-1----:R-:W-:Y:S05]  /*91c0*/  @!P2 NANOSLEEP.SYNCS 0x989680 ;  /* 0x009896800000a95d */ /* 0x002fea0003900000 */
[----:B------:R-:W1:Y:S02]  /*91d0*/  @!P2 SYNCS.PHASECHK.TRANS64 P2, [R13+URZ+0x38070], R10 ;  /* 0x0380700a0d00a5a7 */ /* 0x000e64000804007f */
[----:B-1----:R-:W-:Y:S05]  /*91e0*/  @!P2 BRA `(.L_x_275) ;  /* 0xfffffffc00f0a947 */ /* 0x002fea000383ffff */
[----:B0-----:R-:W0:Y:S02]  /*91f0*/  @!P1 LDC R10, c[0x0][0x580] ;  /* 0x00016000ff0a9b82 */ /* 0x001e240000000800 */
[----:B0-----:R0:W-:Y:S02]  /*9200*/  @!P1 SYNCS.ARRIVE.TRANS64 RZ, [R13+URZ+0x38000], R10 ;  /* 0x0380000a0dff99a7 */ /* 0x0011e4000800003f */
[----:B0-----:R-:W-:-:S04]  /*9210*/  PRMT R10, R22, 0x9910, RZ ;  /* 0x00009910160a7816 */ /* 0x001fc800000000ff */
[----:B------:R-:W-:-:S13]  /*9220*/  ISETP.NE.AND P2, PT, R10, 0x2, PT ;  /* 0x000000020a00780c */ /* 0x000fda0003f45270 */
[----:B------:R-:W-:Y:S05]  /*9230*/  @P2 BRA `(.L_x_276) ;  /* 0x0000000000042947 */ /* 0x000fea0003800000 */
[----:B------:R-:W-:Y:S01]  /*9240*/  BPT.TRAP 0x1 ;  /* 0x000000040000795c */ /* 0x000fe20000300000 */
.L_x_276:
[----:B------:R-:W-:Y:S05]  /*9250*/  @P0 BRA `(.L_x_277) ;  /* 0x0000000000040947 */ /* 0x000fea0003800000 */
[----:B------:R-:W-:Y:S01]  /*9260*/  BPT.TRAP 0x1 ;  /* 0x000000040000795c */ /* 0x000fe20000300000 */
.L_x_277:
[----:B------:R-:W0:Y:S01]  /*9270*/  LDC R11, c[0x0][0x380] ;  /* 0x0000e000ff0b7b82 */ /* 0x000e220000000800 */
[----:B------:R-:W-:Y:S01]  /*9280*/  R2UR UR4, R3 ;  /* 0x00000000030472ca */ /* 0x000fe200000e0000 */
[----:B------:R-:W-:Y:S01]  /*9290*/  ULDC UR18, c[0x0][0x38c] ;  /* 0x0000e30000127ab9 */ /* 0x000fe20000000800 */
[----:B------:R-:W-:Y:S01]  /*92a0*/  R2UR UR16, R18 ;  /* 0x00000000121072ca */ /* 0x000fe200000e0000 */
[----:B------:R-:W-:Y:S01]  /*92b0*/  UISETP.NE.AND UP0, UPT, UR18, 0x1, UPT ;  /* 0x000000011200788c */ /* 0x000fe2000bf05270 */
[----:B------:R-:W-:Y:S01]  /*92c0*/  R2UR UR10, R15 ;  /* 0x000000000f0a72ca */ /* 0x000fe200000e0000 */
[----:B------:R-:W-:Y:S01]  /*92d0*/  ULDC UR19, c[0x0][0x398] ;  /* 0x0000e60000137ab9 */ /* 0x000fe20000000800 */
[----:B------:R-:W-:Y:S01]  /*92e0*/  R2UR UR25, R13 ;  /* 0x000000000d1972ca */ /* 0x000fe200000e0000 */
[----:B------:R-:W1:Y:S01]  /*92f0*/  LDC.64 R14, c[0x0][0x3d0] ;  /* 0x0000f400ff0e7b82 */ /* 0x000e620000000a00 */
[----:B------:R-:W-:Y:S01]  /*9300*/  R2UR UR24, R4 ;  /* 0x00000000041872ca */ /* 0x000fe200000e0000 */
[----:B------:R-:W-:Y:S01]  /*9310*/  ULDC UR31, c[0x0][0x3ec] ;  /* 0x0000fb00001f7ab9 */ /* 0x000fe20000000800 */
[----:B------:R-:W-:Y:S01]  /*9320*/  R2UR UR26, R8 ;  /* 0x00000000081a72ca */ /* 0x000fe200000e0000 */
[----:B------:R-:W-:Y:S01]  /*9330*/  ULDC.64 UR8, c[0x0][0x3c0] ;  /* 0x0000f00000087ab9 */ /* 0x000fe20000000a00 */
[----:B------:R-:W-:Y:S01]  /*9340*/  R2UR UR20, R9 ;  /* 0x00000000091472ca */ /* 0x000fe200000e0000 */
[----:B------:R-:W-:Y:S01]  /*9350*/  ULDC.64 UR32, c[0x0][0x198] ;  /* 0x0000660000207ab9 */ /* 0x000fe20000000a00 */
[----:B------:R-:W-:Y:S01]  /*9360*/  @UP0 ULDC.64 UR6, c[0x0][0x390] ;  /* 0x0000e40000060ab9 */ /* 0x000fe20000000a00 */
[----:B------:R-:W2:Y:S01]  /*9370*/  LDC.64 R12, c[0x0][0x3f8] ;  /* 0x0000fe00ff0c7b82 */ /* 0x000ea20000000a00 */
[----:B------:R-:W-:Y:S01]  /*9380*/  VIADD R23, R23, 0xffffffff ;  /* 0xffffffff17177836 */ /* 0x000fe20000000000 */
[----:B------:R-:W-:Y:S01]  /*9390*/  R2UR UR21, R7 ;  /* 0x00000000071572ca */ /* 0x000fe200000e0000 */
[----:B------:R-:W-:Y:S01]  /*93a0*/  ULDC.64 UR28, c[0x0][0x3f0] ;  /* 0x0000fc00001c7ab9 */ /* 0x000fe20000000a00 */
[----:B------:R-:W-:Y:S01]  /*93b0*/  R2UR UR22, R6 ;  /* 0x00000000061672ca */ /* 0x000fe200000e0000 */
[----:B------:R-:W-:Y:S01]  /*93c0*/  UIADD3 UR25, UR25, 0x38000, URZ ;  /* 0x0003800019197890 */ /* 0x000fe2000fffe03f */
[----:B------:R-:W-:Y:S01]  /*93d0*/  ISETP.GT.AND P6, PT, R23, 0x1, PT ;  /* 0x000000011700780c */ /* 0x000fe20003fc4270 */
[----:B------:R-:W-:Y:S01]  /*93e0*/  ULEA UR24, UR24, UR10, 0xd ;  /* 0x0000000a18187291 */ /* 0x000fe2000f8e683f */
[----:B0-----:R-:W-:Y:S01]  /*93f0*/  ISETP.NE.AND P2, PT, R11, 0x1, PT ;  /* 0x000000010b00780c */ /* 0x001fe20003f45270 */
[----:B------:R-:W0:Y:S01]  /*9400*/  LDC R16, c[0x0][0x400] ;  /* 0x00010000ff107b82 */ /* 0x000e220000000800 */
[----:B------:R-:W-:Y:S01]  /*9410*/  USHF.L.U32 UR26, UR26, 0x5, URZ ;  /* 0x000000051a1a7899 */ /* 0x000fe2000800063f */
[----:B------:R-:W-:Y:S01]  /*9420*/  VIADD R4, R4, 0x1 ;  /* 0x0000000104047836 */ /* 0x000fe20000000000 */
[----:B------:R-:W-:Y:S01]  /*9430*/  UMOV UR34, 0x0 ;  /* 0x0000000000227882 */ /* 0x000fe20000000000 */
[----:B------:R-:W-:Y:S01]  /*9440*/  UMOV UR35, 0x10000000 ;  /* 0x1000000000237882 */ /* 0x000fe20000000000 */
[----:B------:R-:W-:Y:S01]  /*9450*/  UMOV UR12, UR20 ;  /* 0x00000014000c7c82 */ /* 0x000fe20008000000 */
[----:B------:R-:W-:Y:S01]  /*9460*/  UMOV UR13, UR21 ;  /* 0x00000015000d7c82 */ /* 0x000fe20008000000 */
[----:B------:R-:W-:Y:S01]  /*9470*/  ISETP.NE.AND P5, PT, R4, 0xe, PT ;  /* 0x0000000e0400780c */ /* 0x000fe20003fa5270 */
[----:B------:R-:W3:Y:S01]  /*9480*/  LDC.64 R20, c[0x0][0x3e0] ;  /* 0x0000f800ff147b82 */ /* 0x000ee20000000a00 */
[----:B------:R-:W-:-:S02]  /*9490*/  UMOV UR14, UR22 ;  /* 0x00000016000e7c82 */ /* 0x000fc40008000000 */
[----:B------:R-:W-:Y:S01]  /*94a0*/  SEL R4, R4, RZ, P5 ;  /* 0x000000ff04047207 */ /* 0x000fe20002800000 */
[----:B------:R-:W-:-:S05]  /*94b0*/  @P2 IMAD.U32 R10, RZ, RZ, UR4 ;  /* 0x00000004ff0a2e24 */ /* 0x000fca000f8e00ff */
[----:B------:R-:W-:Y:S01]  /*94c0*/  @P2 R2UR UR16, R10 ;  /* 0x000000000a1022ca */ /* 0x000fe200000e0000 */
[----:B------:R-:W-:-:S05]  /*94d0*/  VIADD R10, R8, 0x1 ;  /* 0x00000001080a7836 */ /* 0x000fca0000000000 */
[----:B------:R-:W-:-:S07]  /*94e0*/  ISETP.NE.AND P2, PT, R10, UR15, PT ;  /* 0x0000000f0a007c0c */ /* 0x000fce000bf45270 */
[----:B------:R-:W-:Y:S02]  /*94f0*/  UIMAD.WIDE.U32 UR4, UR16, UR6, URZ ;  /* 0x00000006100472a5 */ /* 0x000fe4000f8e003f */
[----:B------:R-:W-:Y:S02]  /*9500*/  UIADD3 UR4, -UR16, URZ, URZ ;  /* 0x0000003f10047290 */ /* 0x000fe4000fffe13f */
[----:B------:R-:W-:Y:S01]  /*9510*/  UMOV UR17, UR16 ;  /* 0x0000001000117c82 */ /* 0x000fe20008000000 */
[----:B------:R-:W-:Y:S02]  /*9520*/  @UP0 USHF.R.U32.HI UR17, URZ, UR7, UR5 ;  /* 0x000000073f110299 */ /* 0x000fe40008011605 */
[----:B------:R-:W-:Y:S01]  /*9530*/  UISETP.NE.AND UP0, UPT, UR19, 0x1, UPT ;  /* 0x000000011300788c */ /* 0x000fe2000bf05270 */
[----:B------:R-:W-:Y:S01]  /*9540*/  IMAD R8, R11, UR4, R18 ;  /* 0x000000040b087c24 */ /* 0x000fe2000f8e0212 */
[----:B------:R-:W-:Y:S01]  /*9550*/  ULDC.64 UR6, c[0x0][0x3c8] ;  /* 0x0000f20000067ab9 */ /* 0x000fe20000000a00 */
[C---:B------:R-:W-:Y:S01]  /*9560*/  VIADD R11, R9.reuse, 0x1 ;  /* 0x00000001090b7836 */ /* 0x040fe20000000000 */
[----:B------:R-:W-:Y:S01]  /*9570*/  UIADD3 UR23, -UR17, URZ, URZ ;  /* 0x0000003f11177290 */ /* 0x000fe2000fffe13f */
[----:B------:R-:W-:Y:S01]  /*9580*/  @P2 IMAD.MOV R11, RZ, RZ, R9 ;  /* 0x000000ffff0b2224 */ /* 0x000fe200078e0209 */
[----:B------:R-:W-:Y:S01]  /*9590*/  R2UR UR27, R8 ;  /* 0x00000000081b72ca */ /* 0x000fe200000e0000 */
[----:B--2---:R-:W-:Y:S01]  /*95a0*/  IMAD R9, R9, UR7, R12 ;  /* 0x0000000709097c24 */ /* 0x004fe2000f8e020c */
[----:B------:R-:W-:Y:S01]  /*95b0*/  UMOV UR30, UR17 ;  /* 0x00000011001e7c82 */ /* 0x000fe20008000000 */
[----:B-1----:R-:W-:Y:S01]  /*95c0*/  IMAD R8, R7, R14, R13 ;  /* 0x0000000e07087224 */ /* 0x002fe200078e020d */
[----:B---3--:R-:W-:Y:S01]  /*95d0*/  ISETP.NE.AND P3, PT, R11, R20, PT ;  /* 0x000000140b00720c */ /* 0x008fe20003f65270 */
[----:B------:R-:W-:Y:S01]  /*95e0*/  @UP0 ULDC UR10, c[0x0][0x39c] ;  /* 0x0000e700000a0ab9 */ /* 0x000fe20000000800 */
[----:B------:R-:W-:Y:S01]  /*95f0*/  @UP0 ULDC UR7, c[0x0][0x3a0] ;  /* 0x0000e80000070ab9 */ /* 0x000fe20000000800 */
[----:B------:R-:W-:Y:S01]  /*9600*/  IMAD.U32 R9, R8, 0x20, R9 ;  /* 0x0000002008097824 */ /* 0x000fe200078e0009 */
[----:B------:R-:W-:Y:S01]  /*9610*/  UIMAD.WIDE.U32 UR10, UR17, UR10, URZ ;  /* 0x0000000a110a72a5 */ /* 0x000fe2000f8e003f */
[----:B0-----:R-:W-:Y:S01]  /*9620*/  IMAD R8, R6, R15, R16 ;  /* 0x0000000f06087224 */ /* 0x001fe200078e0210 */
[----:B------:R-:W-:Y:S01]  /*9630*/  UIADD3 UR4, UP1, UR32, 0xf0, URZ ;  /* 0x000000f020047890 */ /* 0x000fe2000ff3e03f */
[----:B------:R-:W-:Y:S01]  /*9640*/  VIADD R12, R7, 0x1 ;  /* 0x00000001070c7836 */ /* 0x000fe20000000000 */
[----:B------:R-:W-:Y:S01]  /*9650*/  @UP0 USHF.R.U32.HI UR30, URZ, UR7, UR11 ;  /* 0x000000073f1e0299 */ /* 0x000fe2000801160b */
[----:B------:R-:W-:Y:S01]  /*9660*/  IMAD.U32 R8, R8, 0x400, R9 ;  /* 0x0000040008087824 */ /* 0x000fe200078e0009 */
[----:B------:R-:W-:Y:S01]  /*9670*/  UIMAD UR27, UR27, UR8, UR31 ;  /* 0x000000081b1b72a4 */ /* 0x000fe2000f8e021f */
[----:B------:R-:W-:Y:S01]  /*9680*/  R2UR UR10, R19 ;  /* 0x00000000130a72ca */ /* 0x000fe200000e0000 */
[----:B------:R-:W-:Y:S01]  /*9690*/  UIADD3 UR7, -UR30, URZ, URZ ;  /* 0x0000003f1e077290 */ /* 0x000fe2000fffe13f */
[----:B------:R-:W-:Y:S01]  /*96a0*/  @P3 IMAD.MOV R12, RZ, RZ, R7 ;  /* 0x000000ffff0c3224 */ /* 0x000fe200078e0207 */
[----:B------:R-:W-:Y:S01]  /*96b0*/  R2UR UR11, R8 ;  /* 0x00000000080b72ca */ /* 0x000fe200000e0000 */
[----:B------:R-:W-:Y:S01]  /*96c0*/  UIMAD UR8, UR18, UR23, UR16 ;  /* 0x00000017120872a4 */ /* 0x000fe2000f8e0210 */
[----:B------:R-:W-:Y:S01]  /*96d0*/  R2UR UR18, R17 ;  /* 0x00000000111272ca */ /* 0x000fe200000e0000 */
[----:B------:R-:W-:Y:S01]  /*96e0*/  UIMAD UR7, UR19, UR7, UR17 ;  /* 0x00000007130772a4 */ /* 0x000fe2000f8e0211 */
[----:B------:R-:W-:Y:S01]  /*96f0*/  ISETP.NE.AND P4, PT, R12, R21, PT ;  /* 0x000000150c00720c */ /* 0x000fe20003f85270 */
[----:B------:R-:W-:Y:S01]  /*9700*/  UIADD3 UR32, UP2, UR32, 0x270, URZ ;  /* 0x0000027020207890 */ /* 0x000fe2000ff5e03f */
[----:B------:R-:W-:Y:S01]  /*9710*/  SEL R8, RZ, 0x1, P5 ;  /* 0x00000001ff087807 */ /* 0x000fe20002800000 */
[----:B------:R-:W-:Y:S01]  /*9720*/  UIMAD UR29, UR7, UR6, UR29 ;  /* 0x00000006071d72a4 */ /* 0x000fe2000f8e021d */
[----:B------:R-:W-:Y:S01]  /*9730*/  VIADD R13, R6, 0x1 ;  /* 0x00000001060d7836 */ /* 0x000fe20000000000 */
[----:B------:R-:W-:Y:S01]  /*9740*/  UIADD3.X UR5, URZ, UR33, URZ, UP1, !UPT ;  /* 0x000000213f057290 */ /* 0x000fe20008ffe43f */
[----:B------:R-:W-:Y:S01]  /*9750*/  LOP3.LUT R5, R5, R8, RZ, 0x3c, !PT ;  /* 0x0000000805057212 */ /* 0x000fe200078e3cff */
[----:B------:R-:W-:Y:S01]  /*9760*/  UIMAD UR28, UR8, UR9, UR28 ;  /* 0x00000009081c72a4 */ /* 0x000fe2000f8e021c */
[----:B------:R-:W-:Y:S01]  /*9770*/  SEL R8, R10, RZ, P2 ;  /* 0x000000ff0a087207 */ /* 0x000fe20001000000 */
[----:B------:R-:W-:Y:S01]  /*9780*/  UPRMT UR6, UR11, 0x5410, URZ ;  /* 0x000054100b067896 */ /* 0x000fe2000800003f */
[----:B------:R-:W-:Y:S01]  /*9790*/  SEL R9, R11, RZ, P3 ;  /* 0x000000ff0b097207 */ /* 0x000fe20001800000 */
[----:B------:R-:W-:Y:S01]  /*97a0*/  UIADD3.X UR33, URZ, UR33, URZ, UP2, !UPT ;  /* 0x000000213f217290 */ /* 0x000fe200097fe43f */
[----:B------:R-:W-:Y:S01]  /*97b0*/  SEL R7, R12, RZ, P4 ;  /* 0x000000ff0c077207 */ /* 0x000fe20002000000 */
[----:B------:R-:W-:Y:S01]  /*97c0*/  UIADD3 UR16, UR24, 0x1c000, URZ ;  /* 0x0001c00018107890 */ /* 0x000fe2000fffe03f */
[----:B------:R-:W-:Y:S01]  /*97d0*/  @P4 IMAD.MOV R13, RZ, RZ, R6 ;  /* 0x000000ffff0d4224 */ /* 0x000fe200078e0206 */
[----:B------:R-:W-:Y:S01]  /*97e0*/  UIADD3 UR8, UR24, 0x1d000, URZ ;  /* 0x0001d00018087890 */ /* 0x000fe2000fffe03f */
[----:B------:R-:W-:Y:S01]  /*97f0*/  UMOV UR17, UR25 ;  /* 0x0000001900117c82 */ /* 0x000fe20008000000 */
[----:B------:R-:W-:Y:S01]  /*9800*/  UMOV UR19, UR26 ;  /* 0x0000001a00137c82 */ /* 0x000fe20008000000 */
[----:B------:R-:W-:Y:S01]  /*9810*/  UMOV UR9, UR25 ;  /* 0x0000001900097c82 */ /* 0x000fe20008000000 */
[----:B------:R2:W-:Y:S01]  /*9820*/  UTMALDG.5D.IM2COL [UR24], [UR4], UR6 ;  /* 0x00000018040073b4 */ /* 0x0005e20008060006 */
[----:B------:R-:W-:Y:S01]  /*9830*/  UMOV UR11, UR26 ;  /* 0x0000001a000b7c82 */ /* 0x000fe20008000000 */
[----:B------:R-:W-:Y:S01]  /*9840*/  IMAD.MOV.U32 R6, RZ, RZ, R13 ;  /* 0x000000ffff067224 */ /* 0x000fe200078e000d */
[----:B------:R2:W-:Y:S02]  /*9850*/  UTMALDG.5D [UR16], [UR32], desc[UR34] ;  /* 0x00002210200075b4 */ /* 0x0005e40008021000 */
[----:B------:R2:W-:Y:S02]  /*9860*/  UTMALDG.5D [UR8], [UR32], desc[UR34] ;  /* 0x00002208200075b4 */ /* 0x0005e40008021000 */
[----:B--2---:R-:W-:Y:S05]  /*9870*/  @P6 BRA `(.L_x_278) ;  /* 0xfffffff800386947 */ /* 0x004fea000383ffff */
.L_x_274:
[----:B------:R-:W-:Y:S05]  /*9880*/  BSYNC B0 ;  /* 0x0000000000007941 */ /* 0x000fea0003800000 */
.L_x_273:
[----:B------:R-:W-:Y:S01]  /*9890*/  ISETP.GE.U32.AND P0, PT, R2, 0xe, PT ;  /* 0x0000000e0200780c */ /* 0x000fe20003f06070 */
[----:B------:R-:W-:-:S12]  /*98a0*/  IMAD.MOV.U32 R3, RZ, RZ, 0x1 ;  /* 0x00000001ff037424 */ /* 0x000fd800078e00ff */
[----:B------:R-:W-:Y:S05]  /*98b0*/  @!P0 BRA `(.L_x_279) ;  /* 0x00000000001c8947 */ /* 0x000fea0003800000 */
[----:B------:R-:W-:-:S05]  /*98c0*/  SHF.R.U32.HI R4, RZ, 0x1, R2 ;  /* 0x00000001ff047819 */ /* 0x000fca0000011602 */
[----:B------:R-:W-:-:S05]  /*98d0*/  IMAD.WIDE.U32 R4, R4, -0x6db6db6d, RZ ;  /* 0x9249249304047825 */ /* 0x000fca00078e00ff */
[----:B------:R-:W-:-:S04]  /*98e0*/  SHF.R.U32.HI R3, RZ, 0x2, R5 ;  /* 0x00000002ff037819 */ /* 0x000fc80000011605 */
[----:B------:R-:W-:-:S04]  /*98f0*/  LOP3.LUT R3, R3, 0x1, RZ, 0xc0, !PT ;  /* 0x0000000103037812 */ /* 0x000fc800078ec0ff */
[----:B------:R-:W-:-:S04]  /*9900*/  ISETP.NE.U32.AND P0, PT, R3, 0x1, PT ;  /* 0x000000010300780c */ /* 0x000fc80003f05070 */
[----:B------:R-:W-:-:S04]  /*9910*/  ISETP.NE.U32.AND.EX P0, PT, RZ, RZ, PT, P0 ;  /* 0x000000ffff00720c */ /* 0x000fc80003f05100 */
[----:B------:R-:W-:-:S09]  /*9920*/  SEL R3, RZ, 0x1, !P0 ;  /* 0x00000001ff037807 */ /* 0x000fd20004000000 */
.L_x_279:
[----:B------:R-:W-:Y:S05]  /*9930*/  WARPSYNC.ALL ;  /* 0x0000000000007948 */ /* 0x000fea0003800000 */
[----:B------:R-:W-:-:S13]  /*9940*/  ELECT P0, URZ, PT ;  /* 0x00000000003f782f */ /* 0x000fda0003800000 */
[----:B------:R-:W-:Y:S05]  /*9950*/  @!P0 EXIT ;  /* 0x000000000000894d */ /* 0x000fea0003800000 */
[----:B------:R-:W-:-:S04]  /*9960*/  LOP3.LUT R0, R0, 0x2, RZ, 0xfc, !PT ;  /* 0x0000000200007812 */ /* 0x000fc800078efcff */
[----:B------:R-:W-:-:S13]  /*9970*/  ISETP.NE.AND P0, PT, R0, 0x3, PT ;  /* 0x000000030000780c */ /* 0x000fda0003f05270 */
[----:B------:R-:W-:Y:S05]  /*9980*/  @!P0 BRA `(.L_x_280) ;  /* 0x0000000000048947 */ /* 0x000fea0003800000 */
[----:B------:R-:W-:Y:S01]  /*9990*/  BPT.TRAP 0x1 ;  /* 0x000000040000795c */ /* 0x000fe20000300000 */
.L_x_280:
[----:B------:R-:W2:Y:S01]  /*99a0*/  S2R R7, SR_CgaCtaId ;  /* 0x0000000000077919 */ /* 0x000ea20000008800 */
[----:B------:R-:W-:Y:S02]  /*99b0*/  SHF.R.U32.HI R4, RZ, 0x1, R2 ;  /* 0x00000001ff047819 */ /* 0x000fe40000011602 */
[----:B------:R-:W-:-:S03]  /*99c0*/  MOV R0, 0x400 ;  /* 0x0000040000007802 */ /* 0x000fc60000000f00 */
[----:B------:R-:W-:-:S05]  /*99d0*/  IMAD.WIDE.U32 R4, R4, -0x6db6db6d, RZ ;  /* 0x9249249304047825 */ /* 0x000fca00078e00ff */
[----:B------:R-:W-:-:S05]  /*99e0*/  SHF.R.U32.HI R5, RZ, 0x2, R5 ;  /* 0x00000002ff057819 */ /* 0x000fca0000011605 */
[----:B------:R-:W-:Y:S01]  /*99f0*/  IMAD R2, R5, -0xe, R2 ;  /* 0xfffffff205027824 */ /* 0x000fe200078e0202 */
[----:B--2---:R-:W-:Y:S02]  /*9a00*/  LEA R0, R7, R0, 0x18 ;  /* 0x0000000007007211 */ /* 0x004fe400078ec0ff */
[----:B------:R-:W-:-:S03]  /*9a10*/  SHF.L.U32 R7, R3, 0x1f, RZ ;  /* 0x0000001f03077819 */ /* 0x000fc600000006ff */
[----:B------:R-:W-:-:S04]  /*9a20*/  VIADD R5, R0, 0x38070 ;  /* 0x0003807000057836 */ /* 0x000fc80000000000 */
[----:B------:R-:W-:-:S07]  /*9a30*/  IMAD R0, R2, 0x8, R5 ;  /* 0x0000000802007824 */ /* 0x000fce00078e0205 */
.L_x_281:
[----:B--2---:R2:W3:Y:S02]  /*9a40*/  SYNCS.PHASECHK.TRANS64.TRYWAIT P0, [R0+URZ], R7 ;  /* 0x00000007000075a7 */ /* 0x0044e4000800017f */
[----:B---3--:R-:W-:Y:S05]  /*9a50*/  @!P0 NANOSLEEP.SYNCS 0x989680 ;  /* 0x009896800000895d */ /* 0x008fea0003900000 */
[----:B------:R-:W3:Y:S02]  /*9a60*/  @!P0 SYNCS.PHASECHK.TRANS64 P0, [R0+URZ], R7 ;  /* 0x00000007000085a7 */ /* 0x000ee4000800007f */
[----:B---3--:R-:W-:Y:S05]  /*9a70*/  @!P0 BRA `(.L_x_281) ;  /* 0xfffffffc00f08947 */ /* 0x008fea000383ffff */
[----:B------:R-:W-:-:S05]  /*9a80*/  VIADD R2, R2, 0x1 ;  /* 0x0000000102027836 */ /* 0x000fca0000000000 */
[----:B------:R-:W-:-:S04]  /*9a90*/  ISETP.NE.AND P0, PT, R2, 0xe, PT ;  /* 0x0000000e0200780c */ /* 0x000fc80003f05270 */
[----:B--2---:R-:W-:Y:S02]  /*9aa0*/  SEL R0, RZ, 0x1, P0 ;  /* 0x00000001ff007807 */ /* 0x004fe40000000000 */
[----:B------:R-:W-:Y:S02]  /*9ab0*/  SEL R2, R2, RZ, P0 ;  /* 0x000000ff02027207 */ /* 0x000fe40000000000 */
[----:B------:R-:W-:-:S03]  /*9ac0*/  LOP3.LUT R7, R3, R0, RZ, 0x3c, !PT ;  /* 0x0000000003077212 */ /* 0x000fc600078e3cff */
[----:B------:R-:W-:Y:S01]  /*9ad0*/  IMAD R0, R2, 0x8, R5 ;  /* 0x0000000802007824 */ /* 0x000fe200078e0205 */
[----:B------:R-:W-:-:S07]  /*9ae0*/  SHF.L.U32 R3, R7, 0x1f, RZ ;  /* 0x0000001f07037819 */ /* 0x000fce00000006ff */
.L_x_282:
        /* <DEDUP_REMOVED lines=11> */
.L_x_283:
        /* <DEDUP_REMOVED lines=11> */
.L_x_284:
        /* <DEDUP_REMOVED lines=11> */
.L_x_285:
        /* <DEDUP_REMOVED lines=11> */
.L_x_286:
        /* <DEDUP_REMOVED lines=11> */
.L_x_287:
        /* <DEDUP_REMOVED lines=11> */
.L_x_288:
        /* <DEDUP_REMOVED lines=11> */
.L_x_289:
        /* <DEDUP_REMOVED lines=11> */
.L_x_290:
        /* <DEDUP_REMOVED lines=11> */
.L_x_291:
        /* <DEDUP_REMOVED lines=11> */
.L_x_292:
        /* <DEDUP_REMOVED lines=11> */
.L_x_293:
        /* <DEDUP_REMOVED lines=11> */
.L_x_294:
[----:B--2---:R2:W3:Y:S02]  /*a330*/  SYNCS.PHASECHK.TRANS64.TRYWAIT P0, [R2+URZ], R3 ;  /* 0x00000003020075a7 */ /* 0x0044e4000800017f */
[----:B---3--:R-:W-:Y:S05]  /*a340*/  @!P0 NANOSLEEP.SYNCS 0x989680 ;  /* 0x009896800000895d */ /* 0x008fea0003900000 */
[----:B------:R-:W3:Y:S02]  /*a350*/  @!P0 SYNCS.PHASECHK.TRANS64 P0, [R2+URZ], R3 ;  /* 0x00000003020085a7 */ /* 0x000ee4000800007f */
[----:B---3--:R-:W-:Y:S05]  /*a360*/  @P0 EXIT ;  /* 0x000000000000094d */ /* 0x008fea0003800000 */
[----:B------:R-:W-:Y:S05]  /*a370*/  BRA `(.L_x_294) ;  /* 0xfffffffc00ec7947 */ /* 0x000fea000383ffff */
.L_x_295:
[----:B------:R-:W-:-:S00]  /*a380*/  BRA `(.L_x_295) ;  /* 0xfffffffc00fc7947 */ /* 0x000fc0000383ffff */
[----:B------:R-:W-:-:S00]  /*a390*/  NOP ;  /* 0x0000000000007918 */ /* 0x000fc00000000000 */
        /* <DEDUP_REMOVED lines=14> */
.L_x_296:


//--------------------- .nv.shared._ZN7cutlass13device_kernelINS_4conv6kernel13ConvUniversalINS1_16ConvProblemShapeILNS1_8OperatorE1ELi3EEENS1_10collective14CollectiveConvINS1_46MainloopSm90TmaGmmaWarpSpecializedImplicitGemmILS5_1ELi14ELi3EN4cute5tupleIJNSA_1CILi1EEESD_SD_EEENS1_36KernelImplicitTmaWarpSpecializedSm90ELi1EEENSB_IJNSC_ILi128EEESH_NSB_IJNSC_ILi32EEEEEEEEENS_6half_tESL_NSA_8TiledMMAINSA_8MMA_AtomIJNSA_4SM904GMMA26MMA_64x128x16_F32F16F16_SSILNSP_5MajorE0ELSR_1ELNSP_7ScaleInE1ELSS_1EEEEEENSA_6LayoutISE_NSB_IJNSC_ILi0EEESW_SW_EEEEENSB_IJNSA_10UnderscoreESZ_SZ_EEEEENS7_6detail26Sm90ImplicitGemmTileTraitsINSA_20SM90_TMA_LOAD_IM2COLENSA_14ComposedLayoutINSA_7SwizzleILi2ELi4ELi3EEENSA_18smem_ptr_flag_bitsILi16EEENSV_INSB_IJNSB_IJNSC_ILi8EEENSC_ILi16EEEEEENSB_IJSI_SD_EEENSB_IJSD_NSC_ILi14EEEEEEEEENSB_IJNSB_IJSI_NSC_ILi256EEEEEENSB_IJSD_SW_EEENSB_IJSW_NSC_ILi4096EEEEEEEEEEEEEvEENS13_INSA_13SM90_TMA_LOADENS15_INS16_ILi3ELi4ELi3EEES19_NSV_INSB_IJNSB_IJNSC_ILi64EEENSC_ILi2EEEEEENSB_IJS1A_NSC_ILi4EEEEEES1F_EEENSB_IJNSB_IJSD_NSC_ILi2048EEEEEENSB_IJS1S_NSC_ILi512EEEEEES1L_EEEEEEEvEEEENS_8epilogue10collective6detail29Sm90TmaWarpSpecializedAdapterINS28_15DefaultEpilogueISL_NSB_IJNSB_IJllllEEESD_SW_EEES2D_NS27_6thread17LinearCombinationISL_Li1EffLNS2E_9ScaleType4KindE0ELNS_15FloatRoundStyleE2ESL_EENS_4gemm15EpilogueDefaultEEEEEvvEEEEvNT_6ParamsE --------------------------
	.section	.nv.shared._ZN7cutlass13device_kernelINS_4conv6kernel13ConvUniversalINS1_16ConvProblemShapeILNS1_8OperatorE1ELi3EEENS1_10collective14CollectiveConvINS1_46MainloopSm90TmaGmmaWarpSpecializedImplicitGemmILS5_1ELi14ELi3EN4cute5tupleIJNSA_1CILi1EEESD_SD_EEENS1_36KernelImplicitTmaWarpSpecializedSm90ELi1EEENSB_IJNSC_ILi128EEESH_NSB_IJNSC_ILi32EEEEEEEEENS_6half_tESL_NSA_8TiledMMAINSA_8MMA_AtomIJNSA_4SM904GMMA26MMA_64x128x16_F32F16F16_SSILNSP_5MajorE0ELSR_1ELNSP_7ScaleInE1ELSS_1EEEEEENSA_6LayoutISE_NSB_IJNSC_ILi0EEESW_SW_EEEEENSB_IJNSA_10UnderscoreESZ_SZ_EEEEENS7_6detail26Sm90ImplicitGemmTileTraitsINSA_20SM90_TMA_LOAD_IM2COLENSA_14ComposedLayoutINSA_7SwizzleILi2ELi4ELi3EEENSA_18smem_ptr_flag_bitsILi16EEENSV_INSB_IJNSB_IJNSC_ILi8EEENSC_ILi16EEEEEENSB_IJSI_SD_EEENSB_IJSD_NSC_ILi14EEEEEEEEENSB_IJNSB_IJSI_NSC_ILi256EEEEEENSB_IJSD_SW_EEENSB_IJSW_NSC_ILi4096EEEEEEEEEEEEEvEENS13_INSA_13SM90_TMA_LOADENS15_INS16_ILi3ELi4ELi3EEES19_NSV_INSB_IJNSB_IJNSC_ILi64EEENSC_ILi2EEEEEENSB_IJS1A_NSC_ILi4EEEEEES1F_EEENSB_IJNSB_IJSD_NSC_ILi2048EEEEEENSB_IJS1S_NSC_ILi512EEEEEES1L_EEEEEEEvEEEENS_8epilogue10collective6detail29Sm90TmaWarpSpecializedAdapterINS28_15DefaultEpilogueISL_NSB_IJNSB_IJllllEEESD_SW_EEES2D_NS27_6thread17LinearCombinationISL_Li1EffLNS2E_9ScaleType4KindE0ELNS_15FloatRoundStyleE2ESL_EENS_4gemm15EpilogueDefaultEEEEEvvEEEEvNT_6ParamsE,"aw",@nobits
	.sectionflags	@""
	.align	16
	.zero		1024


//--------------------- .nv.shared.reserved.0     --------------------------
	.section	.nv.shared.reserved.0,"aw",@nobits
	.weak		__nv_reservedSMEM_offset_0_alias
	.size		__nv_reservedSMEM_offset_0_alias, 0, 0
	.other		__nv_reservedSMEM_offset_0_alias,@"STO_CUDA_RESERVED_SHARED STV_DEFAULT"
__nv_reservedSMEM_offset_0_alias:
	.zero		0


//--------------------- .nv.global                --------------------------
	.section	.nv.global,"aw",@nobits
.nv.global:
	.type		_ZN39_INTERNAL_1281794b_4_k_cu_9eb40a42_27954cute1_E,@object
	.size		_ZN39_INTERNAL_1281794b_4_k_cu_9eb40a42_27954cute1_E,(_ZN39_INTERNAL_1281794b_4_k_cu_9eb40a42_27954cuda3std3__45__cpo6cbeginE - _ZN39_INTERNAL_1281794b_4_k_cu_9eb40a42_27954cute1_E)
_ZN39_INTERNAL_1281794b_4_k_cu_9eb40a42_27954cute1_E:
	.zero		1
	.type		_ZN39_INTERNAL_1281794b_4_k_cu_9eb40a42_27954cuda3std3__45__cpo6cbeginE,@object
	.size		_ZN39_INTERNAL_1281794b_4_k_cu_9eb40a42_27954cuda3std3__45__cpo6cbeginE,(_ZN39_INTERNAL_1281794b_4_k_cu_9eb40a42_27954cuda3std3__48in_placeE - _ZN39_INTERNAL_1281794b_4_k_cu_9eb40a42_27954cuda3std3__45__cpo6cbeginE)
_ZN39_INTERNAL_1281794b_4_k_cu_9eb40a42_27954cuda3std3__45__cpo6cbeginE:
	.zero		1
	.type		_ZN39_INTERNAL_1281794b_4_k_cu_9eb40a42_27954cuda3std3__48in_placeE,@object
	.size		_ZN39_INTERNAL_1281794b_4_k_cu_9eb40a42_27954cuda3std3__48in_placeE,(_ZN39_INTERNAL_1281794b_4_k_cu_9eb40a42_27954cuda3std6ranges3__45__cpo9iter_moveE - _ZN39_INTERNAL_1281794b_4_k_cu_9eb40a42_27954cuda3std3__48in_placeE)
_ZN39_INTERNAL_1281794b_4_k_cu_9eb40a42_27954cuda3std3__48in_placeE:
	.zero		1
	.type		_ZN39_INTERNAL_1281794b_4_k_cu_9eb40a42_27954cuda3std6ranges3__45__cpo9iter_moveE,@object
	.size		_ZN39_INTERNAL_1281794b_4_k_cu_9eb40a42_27954cuda3std6ranges3__45__cpo9iter_moveE,(_ZN39_INTERNAL_1281794b_4_k_cu_9eb40a42_27954cuda3std3__45__cpo5beginE - _ZN39_INTERNAL_1281794b_4_k_cu_9eb40a42_27954cuda3std6ranges3__45__cpo9iter_moveE)
_ZN39_INTERNAL_1281794b_4_k_cu_9eb40a42_27954cuda3std6ranges3__45__cpo9iter_moveE:
	.zero		1
	.type		_ZN39_INTERNAL_1281794b_4_k_cu_9eb40a42_27954cuda3std3__45__cpo5beginE,@object
	.size		_ZN39_INTERNAL_1281794b_4_k_cu_9eb40a42_27954cuda3std3__45__cpo5beginE,(_ZN39_INTERNAL_1281794b_4_k_cu_9eb40a42_27954cuda3std3__441_GLOBAL__N__1281794b_4_k_cu_9eb40a42_27956ignoreE - _ZN39_INTERNAL_1281794b_4_k_cu_9eb40a42_27954cuda3std3__45__cpo5beginE)
_ZN39_INTERNAL_1281794b_4_k_cu_9eb40a42_27954cuda3std3__45__cpo5beginE:
	.zero		1
	.type		_ZN39_INTERNAL_1281794b_4_k_cu_9eb40a42_27954cuda3std3__441_GLOBAL__N__1281794b_4_k_cu_9eb40a42_27956ignoreE,@object
	.size		_ZN39_INTERNAL_1281794b_4_k_cu_9eb40a42_27954cuda3std3__441_GLOBAL__N__1281794b_4_k_cu_9eb40a42_27956ignoreE,(_ZN39_INTERNAL_1281794b_4_k_cu_9eb40a42_27954cute7productE - _ZN39_INTERNAL_1281794b_4_k_cu_9eb40a42_27954cuda3std3__441_GLOBAL__N__1281794b_4_k_cu_9eb40a42_27956ignoreE)
_ZN39_INTERNAL_1281794b_4_k_cu_9eb40a42_27954cuda3std3__441_GLOBAL__N__1281794b_4_k_cu_9eb40a42_27956ignoreE:
	.zero		1
	.type		_ZN39_INTERNAL_1281794b_4_k_cu_9eb40a42_27954cute7productE,@object
	.size		_ZN39_INTERNAL_1281794b_4_k_cu_9eb40a42_27954cute7productE,(_ZN39_INTERNAL_1281794b_4_k_cu_9eb40a42_27954cuda3std3__45__cpo3endE - _ZN39_INTERNAL_1281794b_4_k_cu_9eb40a42_27954cute7productE)
_ZN39_INTERNAL_1281794b_4_k_cu_9eb40a42_27954cute7productE:
	.zero		1
	.type		_ZN39_INTERNAL_1281794b_4_k_cu_9eb40a42_27954cuda3std3__45__cpo3endE,@object
	.size		_ZN39_INTERNAL_1281794b_4_k_cu_9eb40a42_27954cuda3std3__45__cpo3endE,(_ZN39_INTERNAL_1281794b_4_k_cu_9eb40a42_27954cuda3std3__419piecewise_constructE - _ZN39_INTERNAL_1281794b_4_k_cu_9eb40a42_27954cuda3std3__45__cpo3endE)
_ZN39_INTERNAL_1281794b_4_k_cu_9eb40a42_27954cuda3std3__45__cpo3endE:
	.zero		1
	.type		_ZN39_INTERNAL_1281794b_4_k_cu_9eb40a42_27954cuda3std3__419piecewise_constructE,@object
	.size		_ZN39_INTERNAL_1281794b_4_k_cu_9eb40a42_27954cuda3std3__419piecewise_constructE,(_ZN39_INTERNAL_1281794b_4_k_cu_9eb40a42_27954cuda3std3__45__cpo4cendE - _ZN39_INTERNAL_1281794b_4_k_cu_9eb40a42_27954cuda3std3__419piecewise_constructE)
_ZN39_INTERNAL_1281794b_4_k_cu_9eb40a42_27954cuda3std3__419piecewise_constructE:
	.zero		1
	.type		_ZN39_INTERNAL_1281794b_4_k_cu_9eb40a42_27954cuda3std3__45__cpo4cendE,@object
	.size		_ZN39_INTERNAL_1281794b_4_k_cu_9eb40a42_27954cuda3std3__45__cpo4cendE,(_ZN39_INTERNAL_1281794b_4_k_cu_9eb40a42_27954cuda3std6ranges3__45__cpo4swapE - _ZN39_INTERNAL_1281794b_4_k_cu_9eb40a42_27954cuda3std3__45__cpo4cendE)
_ZN39_INTERNAL_1281794b_4_k_cu_9eb40a42_27954cuda3std3__45__cpo4cendE:
	.zero		1
	.type		_ZN39_INTERNAL_1281794b_4_k_cu_9eb40a42_27954cuda3std6ranges3__45__cpo4swapE,@object
	.size		_ZN39_INTERNAL_1281794b_4_k_cu_9eb40a42_27954cuda3std6ranges3__45__cpo4swapE,(.L_7 - _ZN39_INTERNAL_1281794b_4_k_cu_9eb40a42_27954cuda3std6ranges3__45__cpo4swapE)
_ZN39_INTERNAL_1281794b_4_k_cu_9eb40a42_27954cuda3std6ranges3__45__cpo4swapE:
	.zero		1
.L_7:


//--------------------- .nv.constant0._ZN7cutlass13device_kernelINS_4conv6kernel13ConvUniversalINS1_16ConvProblemShapeILNS1_8OperatorE1ELi3EEENS1_10collective14CollectiveConvINS1_46MainloopSm90TmaGmmaWarpSpecializedImplicitGemmILS5_1ELi14ELi3EN4cute5tupleIJNSA_1CILi1EEESD_SD_EEENS1_36KernelImplicitTmaWarpSpecializedSm90ELi1EEENSB_IJNSC_ILi128EEESH_NSB_IJNSC_ILi32EEEEEEEEENS_6half_tESL_NSA_8TiledMMAINSA_8MMA_AtomIJNSA_4SM904GMMA26MMA_64x128x16_F32F16F16_SSILNSP_5MajorE0ELSR_1ELNSP_7ScaleInE1ELSS_1EEEEEENSA_6LayoutISE_NSB_IJNSC_ILi0EEESW_SW_EEEEENSB_IJNSA_10UnderscoreESZ_SZ_EEEEENS7_6detail26Sm90ImplicitGemmTileTraitsINSA_20SM90_TMA_LOAD_IM2COLENSA_14ComposedLayoutINSA_7SwizzleILi2ELi4ELi3EEENSA_18smem_ptr_flag_bitsILi16EEENSV_INSB_IJNSB_IJNSC_ILi8EEENSC_ILi16EEEEEENSB_IJSI_SD_EEENSB_IJSD_NSC_ILi14EEEEEEEEENSB_IJNSB_IJSI_NSC_ILi256EEEEEENSB_IJSD_SW_EEENSB_IJSW_NSC_ILi4096EEEEEEEEEEEEEvEENS13_INSA_13SM90_TMA_LOADENS15_INS16_ILi3ELi4ELi3EEES19_NSV_INSB_IJNSB_IJNSC_ILi64EEENSC_ILi2EEEEEENSB_IJS1A_NSC_ILi4EEEEEES1F_EEENSB_IJNSB_IJSD_NSC_ILi2048EEEEEENSB_IJS1S_NSC_ILi512EEEEEES1L_EEEEEEEvEEEENS_8epilogue10collective6detail29Sm90TmaWarpSpecializedAdapterINS28_15DefaultEpilogueISL_NSB_IJNSB_IJllllEEESD_SW_EEES2D_NS27_6thread17LinearCombinationISL_Li1EffLNS2E_9ScaleType4KindE0ELNS_15FloatRoundStyleE2ESL_EENS_4gemm15EpilogueDefaultEEEEEvvEEEEvNT_6ParamsE --------------------------
	.section	.nv.constant0._ZN7cutlass13device_kernelINS_4conv6kernel13ConvUniversalINS1_16ConvProblemShapeILNS1_8OperatorE1ELi3EEENS1_10collective14CollectiveConvINS1_46MainloopSm90TmaGmmaWarpSpecializedImplicitGemmILS5_1ELi14ELi3EN4cute5tupleIJNSA_1CILi1EEESD_SD_EEENS1_36KernelImplicitTmaWarpSpecializedSm90ELi1EEENSB_IJNSC_ILi128EEESH_NSB_IJNSC_ILi32EEEEEEEEENS_6half_tESL_NSA_8TiledMMAINSA_8MMA_AtomIJNSA_4SM904GMMA26MMA_64x128x16_F32F16F16_SSILNSP_5MajorE0ELSR_1ELNSP_7ScaleInE1ELSS_1EEEEEENSA_6LayoutISE_NSB_IJNSC_ILi0EEESW_SW_EEEEENSB_IJNSA_10UnderscoreESZ_SZ_EEEEENS7_6detail26Sm90ImplicitGemmTileTraitsINSA_20SM90_TMA_LOAD_IM2COLENSA_14ComposedLayoutINSA_7SwizzleILi2ELi4ELi3EEENSA_18smem_ptr_flag_bitsILi16EEENSV_INSB_IJNSB_IJNSC_ILi8EEENSC_ILi16EEEEEENSB_IJSI_SD_EEENSB_IJSD_NSC_ILi14EEEEEEEEENSB_IJNSB_IJSI_NSC_ILi256EEEEEENSB_IJSD_SW_EEENSB_IJSW_NSC_ILi4096EEEEEEEEEEEEEvEENS13_INSA_13SM90_TMA_LOADENS15_INS16_ILi3ELi4ELi3EEES19_NSV_INSB_IJNSB_IJNSC_ILi64EEENSC_ILi2EEEEEENSB_IJS1A_NSC_ILi4EEEEEES1F_EEENSB_IJNSB_IJSD_NSC_ILi2048EEEEEENSB_IJS1S_NSC_ILi512EEEEEES1L_EEEEEEEvEEEENS_8epilogue10collective6detail29Sm90TmaWarpSpecializedAdapterINS28_15DefaultEpilogueISL_NSB_IJNSB_IJllllEEESD_SW_EEES2D_NS27_6thread17LinearCombinationISL_Li1EffLNS2E_9ScaleType4KindE0ELNS_15FloatRoundStyleE2ESL_EENS_4gemm15EpilogueDefaultEEEEEvvEEEEvNT_6ParamsE,"a",@progbits
	.sectionflags	@""
	.align	4
.nv.constant0._ZN7cutlass13device_kernelINS_4conv6kernel13ConvUniversalINS1_16ConvProblemShapeILNS1_8OperatorE1ELi3EEENS1_10collective14CollectiveConvINS1_46MainloopSm90TmaGmmaWarpSpecializedImplicitGemmILS5_1ELi14ELi3EN4cute5tupleIJNSA_1CILi1EEESD_SD_EEENS1_36KernelImplicitTmaWarpSpecializedSm90ELi1EEENSB_IJNSC_ILi128EEESH_NSB_IJNSC_ILi32EEEEEEEEENS_6half_tESL_NSA_8TiledMMAINSA_8MMA_AtomIJNSA_4SM904GMMA26MMA_64x128x16_F32F16F16_SSILNSP_5MajorE0ELSR_1ELNSP_7ScaleInE1ELSS_1EEEEEENSA_6LayoutISE_NSB_IJNSC_ILi0EEESW_SW_EEEEENSB_IJNSA_10UnderscoreESZ_SZ_EEEEENS7_6detail26Sm90ImplicitGemmTileTraitsINSA_20SM90_TMA_LOAD_IM2COLENSA_14ComposedLayoutINSA_7SwizzleILi2ELi4ELi3EEENSA_18smem_ptr_flag_bitsILi16EEENSV_INSB_IJNSB_IJNSC_ILi8EEENSC_ILi16EEEEEENSB_IJSI_SD_EEENSB_IJSD_NSC_ILi14EEEEEEEEENSB_IJNSB_IJSI_NSC_ILi256EEEEEENSB_IJSD_SW_EEENSB_IJSW_NSC_ILi4096EEEEEEEEEEEEEvEENS13_INSA_13SM90_TMA_LOADENS15_INS16_ILi3ELi4ELi3EEES19_NSV_INSB_IJNSB_IJNSC_ILi64EEENSC_ILi2EEEEEENSB_IJS1A_NSC_ILi4EEEEEES1F_EEENSB_IJNSB_IJSD_NSC_ILi2048EEEEEENSB_IJS1S_NSC_ILi512EEEEEES1L_EEEEEEEvEEEENS_8epilogue10collective6detail29Sm90TmaWarpSpecializedAdapterINS28_15DefaultEpilogueISL_NSB_IJNSB_IJllllEEESD_SW_EEES2D_NS27_6thread17LinearCombinationISL_Li1EffLNS2E_9ScaleType4KindE0ELNS_15FloatRoundStyleE2ESL_EENS_4gemm15EpilogueDefaultEEEEEvvEEEEvNT_6ParamsE:
	.zero		1664


//--------------------- SYMBOLS --------------------------

	.type		.nv.reservedSmem.offset0,@object
	.size		.nv.reservedSmem.offset0,0x4
